//
// Generated by NVIDIA NVVM Compiler
//
// Compiler Build ID: CL-36424714
// Cuda compilation tools, release 13.0, V13.0.88
// Based on NVVM 20.0.0
//

.version 9.0
.target sm_100
.address_size 64

	// .globl	_Z15computeGradientPKdPdi12FunctionType
.extern .func  (.param .b32 func_retval0) vprintf
(
	.param .b64 vprintf_param_0,
	.param .b64 vprintf_param_1
)
;
.func  (.param .align 16 .b8 func_retval0[16]) __internal_trig_reduction_slowpathd
(
	.param .b64 __internal_trig_reduction_slowpathd_param_0
)
;
.global .align 1 .b8 $str[30] = {84, 104, 114, 101, 97, 100, 32, 37, 100, 32, 124, 32, 120, 58, 32, 37, 102, 32, 124, 32, 103, 114, 97, 100, 58, 32, 37, 102, 10};
.global .align 8 .b8 __cudart_i2opi_d[144] = {8, 93, 141, 31, 177, 95, 251, 107, 234, 146, 82, 138, 247, 57, 7, 61, 123, 241, 229, 235, 199, 186, 39, 117, 45, 234, 95, 158, 102, 63, 70, 79, 183, 9, 203, 39, 207, 126, 54, 109, 31, 109, 10, 90, 139, 17, 47, 239, 15, 152, 5, 222, 255, 151, 248, 31, 59, 40, 249, 189, 139, 95, 132, 156, 244, 57, 83, 131, 57, 214, 145, 57, 65, 126, 95, 180, 38, 112, 156, 233, 132, 68, 187, 46, 245, 53, 130, 232, 62, 167, 41, 177, 28, 235, 29, 254, 28, 146, 209, 9, 234, 46, 73, 6, 224, 210, 77, 66, 58, 110, 36, 183, 97, 197, 187, 222, 171, 99, 81, 254, 65, 144, 67, 60, 153, 149, 98, 219, 192, 221, 52, 245, 209, 87, 39, 252, 41, 21, 68, 78, 110, 131, 249, 162};
.global .align 16 .b8 __cudart_sin_cos_coeffs[128] = {70, 210, 176, 44, 241, 229, 90, 190, 146, 227, 172, 105, 227, 29, 199, 62, 161, 98, 219, 25, 160, 1, 42, 191, 24, 8, 17, 17, 17, 17, 129, 63, 84, 85, 85, 85, 85, 85, 197, 191, 0, 0, 0, 0, 0, 0, 0, 0, 0, 0, 0, 0, 0, 0, 0, 0, 100, 129, 253, 32, 131, 255, 168, 189, 40, 133, 239, 193, 167, 238, 33, 62, 217, 230, 6, 142, 79, 126, 146, 190, 233, 188, 221, 25, 160, 1, 250, 62, 71, 93, 193, 22, 108, 193, 86, 191, 81, 85, 85, 85, 85, 85, 165, 63, 0, 0, 0, 0, 0, 0, 224, 191, 0, 0, 0, 0, 0, 0, 240, 63};

.visible .entry _Z15computeGradientPKdPdi12FunctionType(
	.param .u64 .ptr .align 1 _Z15computeGradientPKdPdi12FunctionType_param_0,
	.param .u64 .ptr .align 1 _Z15computeGradientPKdPdi12FunctionType_param_1,
	.param .u32 _Z15computeGradientPKdPdi12FunctionType_param_2,
	.param .u32 _Z15computeGradientPKdPdi12FunctionType_param_3
)
{
	.local .align 8 .b8 	__local_depot0[24];
	.reg .b64 	%SP;
	.reg .b64 	%SPL;
	.reg .pred 	%p<14>;
	.reg .b32 	%r<33>;
	.reg .b64 	%rd<21>;
	.reg .b64 	%fd<88>;

	mov.u64 	%SPL, __local_depot0;
	cvta.local.u64 	%SP, %SPL;
	ld.param.u64 	%rd1, [_Z15computeGradientPKdPdi12FunctionType_param_0];
	ld.param.u64 	%rd2, [_Z15computeGradientPKdPdi12FunctionType_param_1];
	ld.param.u32 	%r13, [_Z15computeGradientPKdPdi12FunctionType_param_2];
	ld.param.u32 	%r12, [_Z15computeGradientPKdPdi12FunctionType_param_3];
	mov.u32 	%r14, %ctaid.x;
	mov.u32 	%r15, %ntid.x;
	mov.u32 	%r16, %tid.x;
	mad.lo.s32 	%r1, %r14, %r15, %r16;
	setp.ge.s32 	%p1, %r1, %r13;
	@%p1 bra 	$L__BB0_20;
	cvta.to.global.u64 	%rd3, %rd1;
	mul.wide.s32 	%rd4, %r1, 8;
	add.s64 	%rd5, %rd3, %rd4;
	ld.global.f64 	%fd1, [%rd5];
	add.f64 	%fd2, %fd1, 0d3EE4F8B588E368F1;
	add.f64 	%fd3, %fd1, 0dBEE4F8B588E368F1;
	mov.f64 	%fd84, 0d0000000000000000;
	setp.eq.s32 	%p2, %r12, 1;
	@%p2 bra 	$L__BB0_9;
	setp.ne.s32 	%p3, %r12, 0;
	@%p3 bra 	$L__BB0_10;
	fma.rn.f64 	%fd4, %fd2, %fd2, 0d4024000000000000;
	mul.f64 	%fd5, %fd2, 0d401921FB54442D18;
	abs.f64 	%fd6, %fd5;
	setp.neu.f64 	%p4, %fd6, 0d7FF0000000000000;
	@%p4 bra 	$L__BB0_5;
	mov.f64 	%fd32, 0d0000000000000000;
	mul.rn.f64 	%fd83, %fd5, %fd32;
	mov.b32 	%r30, 1;
	bra.uni 	$L__BB0_8;
$L__BB0_5:
	mul.f64 	%fd27, %fd5, 0d3FE45F306DC9C883;
	cvt.rni.s32.f64 	%r29, %fd27;
	cvt.rn.f64.s32 	%fd28, %r29;
	fma.rn.f64 	%fd29, %fd28, 0dBFF921FB54442D18, %fd5;
	fma.rn.f64 	%fd30, %fd28, 0dBC91A62633145C00, %fd29;
	fma.rn.f64 	%fd83, %fd28, 0dB97B839A252049C0, %fd30;
	setp.ltu.f64 	%p5, %fd6, 0d41E0000000000000;
	@%p5 bra 	$L__BB0_7;
	{ // callseq 0, 0
	.param .b64 param0;
	st.param.f64 	[param0], %fd5;
	.param .align 16 .b8 retval0[16];
	call.uni (retval0), 
	__internal_trig_reduction_slowpathd, 
	(
	param0
	);
	ld.param.f64 	%fd83, [retval0];
	ld.param.b32 	%r29, [retval0+8];
	} // callseq 0
$L__BB0_7:
	add.s32 	%r30, %r29, 1;
$L__BB0_8:
	shl.b32 	%r19, %r30, 6;
	cvt.u64.u32 	%rd6, %r19;
	and.b64  	%rd7, %rd6, 64;
	mov.u64 	%rd8, __cudart_sin_cos_coeffs;
	add.s64 	%rd9, %rd8, %rd7;
	mul.rn.f64 	%fd33, %fd83, %fd83;
	and.b32  	%r20, %r30, 1;
	setp.eq.b32 	%p6, %r20, 1;
	selp.f64 	%fd34, 0dBDA8FF8320FD8164, 0d3DE5DB65F9785EBA, %p6;
	ld.global.nc.v2.f64 	{%fd35, %fd36}, [%rd9];
	fma.rn.f64 	%fd37, %fd34, %fd33, %fd35;
	fma.rn.f64 	%fd38, %fd37, %fd33, %fd36;
	ld.global.nc.v2.f64 	{%fd39, %fd40}, [%rd9+16];
	fma.rn.f64 	%fd41, %fd38, %fd33, %fd39;
	fma.rn.f64 	%fd42, %fd41, %fd33, %fd40;
	ld.global.nc.v2.f64 	{%fd43, %fd44}, [%rd9+32];
	fma.rn.f64 	%fd45, %fd42, %fd33, %fd43;
	fma.rn.f64 	%fd46, %fd45, %fd33, %fd44;
	fma.rn.f64 	%fd47, %fd46, %fd83, %fd83;
	fma.rn.f64 	%fd48, %fd46, %fd33, 0d3FF0000000000000;
	selp.f64 	%fd49, %fd48, %fd47, %p6;
	and.b32  	%r21, %r30, 2;
	setp.eq.s32 	%p7, %r21, 0;
	mov.f64 	%fd50, 0d0000000000000000;
	sub.f64 	%fd51, %fd50, %fd49;
	selp.f64 	%fd52, %fd49, %fd51, %p7;
	fma.rn.f64 	%fd84, %fd52, 0dC024000000000000, %fd4;
	bra.uni 	$L__BB0_10;
$L__BB0_9:
	mul.f64 	%fd84, %fd2, %fd2;
$L__BB0_10:
	mov.f64 	%fd87, 0d0000000000000000;
	setp.eq.s32 	%p8, %r12, 1;
	@%p8 bra 	$L__BB0_18;
	setp.ne.s32 	%p9, %r12, 0;
	@%p9 bra 	$L__BB0_19;
	fma.rn.f64 	%fd15, %fd3, %fd3, 0d4024000000000000;
	mul.f64 	%fd16, %fd3, 0d401921FB54442D18;
	abs.f64 	%fd17, %fd16;
	setp.neu.f64 	%p10, %fd17, 0d7FF0000000000000;
	@%p10 bra 	$L__BB0_14;
	mov.f64 	%fd59, 0d0000000000000000;
	mul.rn.f64 	%fd86, %fd16, %fd59;
	mov.b32 	%r32, 1;
	bra.uni 	$L__BB0_17;
$L__BB0_14:
	mul.f64 	%fd54, %fd16, 0d3FE45F306DC9C883;
	cvt.rni.s32.f64 	%r31, %fd54;
	cvt.rn.f64.s32 	%fd55, %r31;
	fma.rn.f64 	%fd56, %fd55, 0dBFF921FB54442D18, %fd16;
	fma.rn.f64 	%fd57, %fd55, 0dBC91A62633145C00, %fd56;
	fma.rn.f64 	%fd86, %fd55, 0dB97B839A252049C0, %fd57;
	setp.ltu.f64 	%p11, %fd17, 0d41E0000000000000;
	@%p11 bra 	$L__BB0_16;
	{ // callseq 1, 0
	.param .b64 param0;
	st.param.f64 	[param0], %fd16;
	.param .align 16 .b8 retval0[16];
	call.uni (retval0), 
	__internal_trig_reduction_slowpathd, 
	(
	param0
	);
	ld.param.f64 	%fd86, [retval0];
	ld.param.b32 	%r31, [retval0+8];
	} // callseq 1
$L__BB0_16:
	add.s32 	%r32, %r31, 1;
$L__BB0_17:
	shl.b32 	%r24, %r32, 6;
	cvt.u64.u32 	%rd10, %r24;
	and.b64  	%rd11, %rd10, 64;
	mov.u64 	%rd12, __cudart_sin_cos_coeffs;
	add.s64 	%rd13, %rd12, %rd11;
	mul.rn.f64 	%fd60, %fd86, %fd86;
	and.b32  	%r25, %r32, 1;
	setp.eq.b32 	%p12, %r25, 1;
	selp.f64 	%fd61, 0dBDA8FF8320FD8164, 0d3DE5DB65F9785EBA, %p12;
	ld.global.nc.v2.f64 	{%fd62, %fd63}, [%rd13];
	fma.rn.f64 	%fd64, %fd61, %fd60, %fd62;
	fma.rn.f64 	%fd65, %fd64, %fd60, %fd63;
	ld.global.nc.v2.f64 	{%fd66, %fd67}, [%rd13+16];
	fma.rn.f64 	%fd68, %fd65, %fd60, %fd66;
	fma.rn.f64 	%fd69, %fd68, %fd60, %fd67;
	ld.global.nc.v2.f64 	{%fd70, %fd71}, [%rd13+32];
	fma.rn.f64 	%fd72, %fd69, %fd60, %fd70;
	fma.rn.f64 	%fd73, %fd72, %fd60, %fd71;
	fma.rn.f64 	%fd74, %fd73, %fd86, %fd86;
	fma.rn.f64 	%fd75, %fd73, %fd60, 0d3FF0000000000000;
	selp.f64 	%fd76, %fd75, %fd74, %p12;
	and.b32  	%r26, %r32, 2;
	setp.eq.s32 	%p13, %r26, 0;
	mov.f64 	%fd77, 0d0000000000000000;
	sub.f64 	%fd78, %fd77, %fd76;
	selp.f64 	%fd79, %fd76, %fd78, %p13;
	fma.rn.f64 	%fd87, %fd79, 0dC024000000000000, %fd15;
	bra.uni 	$L__BB0_19;
$L__BB0_18:
	mul.f64 	%fd87, %fd3, %fd3;
$L__BB0_19:
	add.u64 	%rd14, %SP, 0;
	add.u64 	%rd15, %SPL, 0;
	sub.f64 	%fd80, %fd84, %fd87;
	div.rn.f64 	%fd81, %fd80, 0d3EF4F8B588E368F1;
	cvta.to.global.u64 	%rd16, %rd2;
	add.s64 	%rd18, %rd16, %rd4;
	st.global.f64 	[%rd18], %fd81;
	st.local.u32 	[%rd15], %r1;
	st.local.f64 	[%rd15+8], %fd1;
	st.local.f64 	[%rd15+16], %fd81;
	mov.u64 	%rd19, $str;
	cvta.global.u64 	%rd20, %rd19;
	{ // callseq 2, 0
	.param .b64 param0;
	st.param.b64 	[param0], %rd20;
	.param .b64 param1;
	st.param.b64 	[param1], %rd14;
	.param .b32 retval0;
	call.uni (retval0), 
	vprintf, 
	(
	param0, 
	param1
	);
	ld.param.b32 	%r27, [retval0];
	} // callseq 2
$L__BB0_20:
	ret;

}
.func  (.param .align 16 .b8 func_retval0[16]) __internal_trig_reduction_slowpathd(
	.param .b64 __internal_trig_reduction_slowpathd_param_0
)
{
	.local .align 8 .b8 	__local_depot1[40];
	.reg .b64 	%SP;
	.reg .b64 	%SPL;
	.reg .pred 	%p<10>;
	.reg .b32 	%r<47>;
	.reg .b64 	%rd<74>;
	.reg .b64 	%fd<5>;

	mov.u64 	%SPL, __local_depot1;
	ld.param.f64 	%fd4, [__internal_trig_reduction_slowpathd_param_0];
	add.u64 	%rd1, %SPL, 0;
	{
	.reg .b32 %temp; 
	mov.b64 	{%temp, %r1}, %fd4;
	}
	shr.u32 	%r2, %r1, 20;
	and.b32  	%r3, %r2, 2047;
	setp.eq.s32 	%p1, %r3, 2047;
	mov.b32 	%r46, 0;
	@%p1 bra 	$L__BB1_9;
	add.s32 	%r20, %r3, -1024;
	mov.b64 	%rd20, %fd4;
	shl.b64 	%rd2, %rd20, 11;
	shr.u32 	%r4, %r20, 6;
	sub.s32 	%r45, 15, %r4;
	sub.s32 	%r21, 19, %r4;
	setp.lt.u32 	%p2, %r20, 128;
	selp.b32 	%r6, 18, %r21, %p2;
	setp.ge.s32 	%p3, %r45, %r6;
	mov.b64 	%rd70, 0;
	@%p3 bra 	$L__BB1_4;
	add.s32 	%r23, %r6, %r4;
	neg.s32 	%r43, %r23;
	or.b64  	%rd3, %rd2, -9223372036854775808;
	mov.b64 	%rd70, 0;
	mov.b32 	%r42, 0;
	mov.u64 	%rd25, __cudart_i2opi_d;
	mov.u32 	%r44, %r45;
$L__BB1_3:
	.pragma "nounroll";
	mul.wide.s32 	%rd22, %r42, 8;
	add.s64 	%rd23, %rd1, %rd22;
	mul.wide.s32 	%rd24, %r44, 8;
	add.s64 	%rd26, %rd25, %rd24;
	ld.global.nc.u64 	%rd27, [%rd26];
	{
	.reg .u32 %r0, %r1, %r2, %r3, %alo, %ahi, %blo, %bhi, %clo, %chi;
	mov.b64 	{%alo,%ahi}, %rd27;
	mov.b64 	{%blo,%bhi}, %rd3;
	mov.b64 	{%clo,%chi}, %rd70;
	mad.lo.cc.u32 	%r0, %alo, %blo, %clo;
	madc.hi.cc.u32 	%r1, %alo, %blo, %chi;
	madc.hi.u32 	%r2, %alo, %bhi, 0;
	mad.lo.cc.u32 	%r1, %alo, %bhi, %r1;
	madc.hi.cc.u32 	%r2, %ahi, %blo, %r2;
	madc.hi.u32 	%r3, %ahi, %bhi, 0;
	mad.lo.cc.u32 	%r1, %ahi, %blo, %r1;
	madc.lo.cc.u32 	%r2, %ahi, %bhi, %r2;
	addc.u32 	%r3, %r3, 0;
	mov.b64 	%rd28, {%r0,%r1};
	mov.b64 	%rd70, {%r2,%r3};
	}
	st.local.u64 	[%rd23], %rd28;
	add.s32 	%r44, %r44, 1;
	add.s32 	%r43, %r43, 1;
	add.s32 	%r42, %r42, 1;
	setp.ne.s32 	%p4, %r43, -15;
	mov.u32 	%r45, %r6;
	@%p4 bra 	$L__BB1_3;
$L__BB1_4:
	cvt.s64.s32 	%rd29, %r45;
	cvt.u64.u32 	%rd30, %r4;
	add.s64 	%rd31, %rd30, %rd29;
	shl.b64 	%rd32, %rd31, 3;
	add.s64 	%rd33, %rd1, %rd32;
	st.local.u64 	[%rd33+-120], %rd70;
	and.b32  	%r15, %r2, 63;
	ld.local.u64 	%rd72, [%rd1+16];
	ld.local.u64 	%rd71, [%rd1+24];
	setp.eq.s32 	%p5, %r15, 0;
	@%p5 bra 	$L__BB1_6;
	shl.b64 	%rd34, %rd71, %r15;
	shr.u64 	%rd35, %rd72, 1;
	xor.b32  	%r24, %r15, 63;
	shr.u64 	%rd36, %rd35, %r24;
	or.b64  	%rd71, %rd34, %rd36;
	ld.local.u64 	%rd37, [%rd1+8];
	shl.b64 	%rd38, %rd72, %r15;
	shr.u64 	%rd39, %rd37, 1;
	shr.u64 	%rd40, %rd39, %r24;
	or.b64  	%rd72, %rd38, %rd40;
$L__BB1_6:
	and.b32  	%r25, %r1, -2147483648;
	shr.u64 	%rd41, %rd71, 62;
	cvt.u32.u64 	%r26, %rd41;
	mov.b64 	{%r27, %r28}, %rd71;
	mov.b64 	{%r29, %r30}, %rd72;
	shf.l.wrap.b32 	%r31, %r30, %r27, 2;
	shf.l.wrap.b32 	%r32, %r27, %r28, 2;
	mov.b64 	%rd42, {%r31, %r32};
	shl.b64 	%rd43, %rd72, 2;
	shr.u64 	%rd44, %rd42, 63;
	cvt.u32.u64 	%r33, %rd44;
	add.s32 	%r34, %r33, %r26;
	setp.eq.s32 	%p6, %r25, 0;
	neg.s32 	%r35, %r34;
	selp.b32 	%r46, %r34, %r35, %p6;
	setp.gt.s64 	%p7, %rd42, -1;
	mov.b64 	%rd45, 0;
	{
	.reg .u32 %r0, %r1, %r2, %r3, %a0, %a1, %a2, %a3, %b0, %b1, %b2, %b3;
	mov.b64 	{%a0,%a1}, %rd45;
	mov.b64 	{%a2,%a3}, %rd45;
	mov.b64 	{%b0,%b1}, %rd43;
	mov.b64 	{%b2,%b3}, %rd42;
	sub.cc.u32 	%r0, %a0, %b0;
	subc.cc.u32 	%r1, %a1, %b1;
	subc.cc.u32 	%r2, %a2, %b2;
	subc.u32 	%r3, %a3, %b3;
	mov.b64 	%rd46, {%r0,%r1};
	mov.b64 	%rd47, {%r2,%r3};
	}
	xor.b32  	%r36, %r25, -2147483648;
	selp.b64 	%rd73, %rd42, %rd47, %p7;
	selp.b64 	%rd14, %rd43, %rd46, %p7;
	selp.b32 	%r17, %r25, %r36, %p7;
	clz.b64 	%r37, %rd73;
	cvt.u64.u32 	%rd15, %r37;
	setp.eq.s32 	%p8, %r37, 0;
	@%p8 bra 	$L__BB1_8;
	cvt.u32.u64 	%r38, %rd15;
	and.b32  	%r39, %r38, 63;
	shl.b64 	%rd48, %rd73, %r39;
	shr.u64 	%rd49, %rd14, 1;
	not.b32 	%r40, %r38;
	and.b32  	%r41, %r40, 63;
	shr.u64 	%rd50, %rd49, %r41;
	or.b64  	%rd73, %rd48, %rd50;
$L__BB1_8:
	mov.b64 	%rd51, -3958705157555305931;
	{
	.reg .u32 %r0, %r1, %r2, %r3, %alo, %ahi, %blo, %bhi;
	mov.b64 	{%alo,%ahi}, %rd73;
	mov.b64 	{%blo,%bhi}, %rd51;
	mul.lo.u32 	%r0, %alo, %blo;
	mul.hi.u32 	%r1, %alo, %blo;
	mad.lo.cc.u32 	%r1, %alo, %bhi, %r1;
	madc.hi.u32 	%r2, %alo, %bhi, 0;
	mad.lo.cc.u32 	%r1, %ahi, %blo, %r1;
	madc.hi.cc.u32 	%r2, %ahi, %blo, %r2;
	madc.hi.u32 	%r3, %ahi, %bhi, 0;
	mad.lo.cc.u32 	%r2, %ahi, %bhi, %r2;
	addc.u32 	%r3, %r3, 0;
	mov.b64 	%rd52, {%r0,%r1};
	mov.b64 	%rd53, {%r2,%r3};
	}
	setp.gt.s64 	%p9, %rd53, 0;
	{
	.reg .u32 %r0, %r1, %r2, %r3, %a0, %a1, %a2, %a3, %b0, %b1, %b2, %b3;
	mov.b64 	{%a0,%a1}, %rd52;
	mov.b64 	{%a2,%a3}, %rd53;
	mov.b64 	{%b0,%b1}, %rd52;
	mov.b64 	{%b2,%b3}, %rd53;
	add.cc.u32 	%r0, %a0, %b0;
	addc.cc.u32 	%r1, %a1, %b1;
	addc.cc.u32 	%r2, %a2, %b2;
	addc.u32 	%r3, %a3, %b3;
	mov.b64 	%rd54, {%r0,%r1};
	mov.b64 	%rd55, {%r2,%r3};
	}
	selp.b64 	%rd56, %rd55, %rd53, %p9;
	selp.s64 	%rd57, -1, 0, %p9;
	sub.s64 	%rd58, %rd57, %rd15;
	cvt.u64.u32 	%rd59, %r17;
	shl.b64 	%rd60, %rd59, 32;
	add.s64 	%rd61, %rd56, 1;
	shr.u64 	%rd62, %rd61, 10;
	add.s64 	%rd63, %rd62, 1;
	shr.u64 	%rd64, %rd63, 1;
	shl.b64 	%rd65, %rd58, 52;
	add.s64 	%rd66, %rd65, %rd64;
	add.s64 	%rd67, %rd66, 4602678819172646912;
	or.b64  	%rd68, %rd67, %rd60;
	mov.b64 	%fd4, %rd68;
$L__BB1_9:
	st.param.f64 	[func_retval0], %fd4;
	st.param.b32 	[func_retval0+8], %r46;
	ret;

}


// ===== COMPILED SASS (sm_100) =====

	.target	sm_100

	.elftype	@"ET_EXEC"


//--------------------- .note.nv.tkinfo           --------------------------
	.section	.note.nv.tkinfo,"",@"SHT_NOTE"
	.sectionflags	@"SHF_NOTE_NV_TKINFO"
	.tkinfo
        /*0018*/ 	.word	0x00000002
        /*0030*/ 	.string	""
        /*0030*/ 	.string	"ptxas"
        /*0030*/ 	.string	"Cuda compilation tools, release 13.0, V13.0.88"
        /*0030*/ 	.string	"Build cuda_13.0.r13.0/compiler.36424714_0"
        /*0030*/ 	.string	"-arch sm_100 -m 64 "



//--------------------- .note.nv.cuinfo           --------------------------
	.section	.note.nv.cuinfo,"",@"SHT_NOTE"
	.sectionflags	@"SHF_NOTE_NV_CUINFO"
        /*0018*/ 	.short	0x0002
        /*001a*/ 	.short	0x0064
        /*001c*/ 	.short	0x0082
	.zero		2


//--------------------- .nv.info                  --------------------------
	.section	.nv.info,"",@"SHT_CUDA_INFO"
	.align	4


	//----- nvinfo : EIATTR_REGCOUNT
	.align		4
        /*0000*/ 	.byte	0x04, 0x2f
        /*0002*/ 	.short	(.L_4 - .L_3)
	.align		4
.L_3:
        /*0004*/ 	.word	index@(_Z15computeGradientPKdPdi12FunctionType)
        /*0008*/ 	.word	0x00000020


	//----- nvinfo : EIATTR_FRAME_SIZE
	.align		4
.L_4:
        /*000c*/ 	.byte	0x04, 0x11
        /*000e*/ 	.short	(.L_6 - .L_5)
	.align		4
.L_5:
        /*0010*/ 	.word	index@($_Z15computeGradientPKdPdi12FunctionType$__internal_trig_reduction_slowpathd)
        /*0014*/ 	.word	0x00000040


	//----- nvinfo : EIATTR_FRAME_SIZE
	.align		4
.L_6:
        /*0018*/ 	.byte	0x04, 0x11
        /*001a*/ 	.short	(.L_8 - .L_7)
	.align		4
.L_7:
        /*001c*/ 	.word	index@($__internal_0_$__cuda_sm20_div_rn_f64_full)
        /*0020*/ 	.word	0x00000040


	//----- nvinfo : EIATTR_FRAME_SIZE
	.align		4
.L_8:
        /*0024*/ 	.byte	0x04, 0x11
        /*0026*/ 	.short	(.L_10 - .L_9)
	.align		4
.L_9:
        /*0028*/ 	.word	index@(_Z15computeGradientPKdPdi12FunctionType)
        /*002c*/ 	.word	0x00000040


	//----- nvinfo : EIATTR_MIN_STACK_SIZE
	.align		4
.L_10:
        /*0030*/ 	.byte	0x04, 0x12
        /*0032*/ 	.short	(.L_12 - .L_11)
	.align		4
.L_11:
        /*0034*/ 	.word	index@(_Z15computeGradientPKdPdi12FunctionType)
        /*0038*/ 	.word	0x00000040
.L_12:


//--------------------- .nv.compat                --------------------------
	.section	.nv.compat,"",@"SHT_CUDA_COMPAT_INFO"
	.align	4
        /*0000*/ 	.byte	0x02, 0x09, 0x00, 0x00, 0x02, 0x02, 0x01, 0x00, 0x02, 0x05, 0x05, 0x00, 0x03, 0x07, 0x01, 0x01
        /*0010*/ 	.byte	0x02, 0x03, 0x00, 0x00, 0x02, 0x06, 0x01, 0x00, 0x04, 0x0b, 0x08, 0x00, 0x01, 0x00, 0x00, 0x00
        /*0020*/ 	.byte	0x00, 0x00, 0x00, 0x00


//--------------------- .nv.info._Z15computeGradientPKdPdi12FunctionType --------------------------
	.section	.nv.info._Z15computeGradientPKdPdi12FunctionType,"",@"SHT_CUDA_INFO"
	.sectionflags	@""
	.align	4


	//----- nvinfo : EIATTR_CUDA_API_VERSION
	.align		4
        /*0000*/ 	.byte	0x04, 0x37
        /*0002*/ 	.short	(.L_14 - .L_13)
.L_13:
        /*0004*/ 	.word	0x00000082


	//----- nvinfo : EIATTR_KPARAM_INFO
	.align		4
.L_14:
        /*0008*/ 	.byte	0x04, 0x17
        /*000a*/ 	.short	(.L_16 - .L_15)
.L_15:
        /*000c*/ 	.word	0x00000000
        /*0010*/ 	.short	0x0003
        /*0012*/ 	.short	0x0014
        /*0014*/ 	.byte	0x00, 0xf0, 0x11, 0x00


	//----- nvinfo : EIATTR_KPARAM_INFO
	.align		4
.L_16:
        /*0018*/ 	.byte	0x04, 0x17
        /*001a*/ 	.short	(.L_18 - .L_17)
.L_17:
        /*001c*/ 	.word	0x00000000
        /*0020*/ 	.short	0x0002
        /*0022*/ 	.short	0x0010
        /*0024*/ 	.byte	0x00, 0xf0, 0x11, 0x00


	//----- nvinfo : EIATTR_KPARAM_INFO
	.align		4
.L_18:
        /*0028*/ 	.byte	0x04, 0x17
        /*002a*/ 	.short	(.L_20 - .L_19)
.L_19:
        /*002c*/ 	.word	0x00000000
        /*0030*/ 	.short	0x0001
        /*0032*/ 	.short	0x0008
        /*0034*/ 	.byte	0x00, 0xf5, 0x21, 0x00


	//----- nvinfo : EIATTR_KPARAM_INFO
	.align		4
.L_20:
        /*0038*/ 	.byte	0x04, 0x17
        /*003a*/ 	.short	(.L_22 - .L_21)
.L_21:
        /*003c*/ 	.word	0x00000000
        /*0040*/ 	.short	0x0000
        /*0042*/ 	.short	0x0000
        /*0044*/ 	.byte	0x00, 0xf5, 0x21, 0x00


	//----- nvinfo : EIATTR_SPARSE_MMA_MASK
	.align		4
.L_22:
        /*0048*/ 	.byte	0x03, 0x50
        /*004a*/ 	.short	0x0000


	//----- nvinfo : EIATTR_MAXREG_COUNT
	.align		4
        /*004c*/ 	.byte	0x03, 0x1b
        /*004e*/ 	.short	0x00ff


	//----- nvinfo : EIATTR_EXTERNS
	.align		4
        /*0050*/ 	.byte	0x04, 0x0f
        /*0052*/ 	.short	(.L_24 - .L_23)


	//   ....[0]....
	.align		4
.L_23:
        /*0054*/ 	.word	index@(vprintf)


	//----- nvinfo : EIATTR_MERCURY_ISA_VERSION
	.align		4
.L_24:
        /*0058*/ 	.byte	0x03, 0x5f
        /*005a*/ 	.short	0x0101


	//----- nvinfo : EIATTR_VRC_CTA_INIT_COUNT
	.align		4
        /*005c*/ 	.byte	0x02, 0x4a
	.zero		1
	.zero		1


	//----- nvinfo : EIATTR_SYSCALL_OFFSETS
	.align		4
        /*0060*/ 	.byte	0x04, 0x46
        /*0062*/ 	.short	(.L_26 - .L_25)


	//   ....[0]....
.L_25:
        /*0064*/ 	.word	0x00000c80


	//----- nvinfo : EIATTR_EXIT_INSTR_OFFSETS
	.align		4
.L_26:
        /*0068*/ 	.byte	0x04, 0x1c
        /*006a*/ 	.short	(.L_28 - .L_27)


	//   ....[0]....
.L_27:
        /*006c*/ 	.word	0x000000c0


	//   ....[1]....
        /*0070*/ 	.word	0x00000c90


	//----- nvinfo : EIATTR_CRS_STACK_SIZE
	.align		4
.L_28:
        /*0074*/ 	.byte	0x04, 0x1e
        /*0076*/ 	.short	(.L_30 - .L_29)
.L_29:
        /*0078*/ 	.word	0x00000000


	//----- nvinfo : EIATTR_CBANK_PARAM_SIZE
	.align		4
.L_30:
        /*007c*/ 	.byte	0x03, 0x19
        /*007e*/ 	.short	0x0018


	//----- nvinfo : EIATTR_PARAM_CBANK
	.align		4
        /*0080*/ 	.byte	0x04, 0x0a
        /*0082*/ 	.short	(.L_32 - .L_31)
	.align		4
.L_31:
        /*0084*/ 	.word	index@(.nv.constant0._Z15computeGradientPKdPdi12FunctionType)
        /*0088*/ 	.short	0x0380
        /*008a*/ 	.short	0x0018


	//----- nvinfo : EIATTR_SW_WAR
	.align		4
.L_32:
        /*008c*/ 	.byte	0x04, 0x36
        /*008e*/ 	.short	(.L_34 - .L_33)
.L_33:
        /*0090*/ 	.word	0x00000008
.L_34:


//--------------------- .nv.callgraph             --------------------------
	.section	.nv.callgraph,"",@"SHT_CUDA_CALLGRAPH"
	.align	4
	.sectionentsize	8
	.align		4
        /*0000*/ 	.word	0x00000000
	.align		4
        /*0004*/ 	.word	0xffffffff
	.align		4
        /*0008*/ 	.word	index@(_Z15computeGradientPKdPdi12FunctionType)
	.align		4
        /*000c*/ 	.word	index@(vprintf)
	.align		4
        /*0010*/ 	.word	0x00000000
	.align		4
        /*0014*/ 	.word	0xfffffffe
	.align		4
        /*0018*/ 	.word	0x00000000
	.align		4
        /*001c*/ 	.word	0xfffffffd
	.align		4
        /*0020*/ 	.word	0x00000000
	.align		4
        /*0024*/ 	.word	0xfffffffc


//--------------------- .nv.constant4             --------------------------
	.section	.nv.constant4,"a",@progbits
	.align	8
	.align		8
.nv.constant4:
        /*0000*/ 	.dword	vprintf
	.align		8
        /*0008*/ 	.dword	$str
	.align		8
        /*0010*/ 	.dword	__cudart_i2opi_d
	.align		8
        /*0018*/ 	.dword	__cudart_sin_cos_coeffs


//--------------------- .text._Z15computeGradientPKdPdi12FunctionType --------------------------
	.section	.text._Z15computeGradientPKdPdi12FunctionType,"ax",@progbits
	.align	128
        .global         _Z15computeGradientPKdPdi12FunctionType
        .type           _Z15computeGradientPKdPdi12FunctionType,@function
        .size           _Z15computeGradientPKdPdi12FunctionType,(.L_x_28 - _Z15computeGradientPKdPdi12FunctionType)
        .other          _Z15computeGradientPKdPdi12FunctionType,@"STO_CUDA_ENTRY STV_DEFAULT"
_Z15computeGradientPKdPdi12FunctionType:
.text._Z15computeGradientPKdPdi12FunctionType:
[----:B------:R-:W0:Y:S01]  /*0000*/  LDC R1, c[0x0][0x37c] ;  /* 0x0000df00ff017b82 */ /* 0x000e220000000800 */
[----:B------:R-:W1:Y:S01]  /*0010*/  S2R R3, SR_TID.X ;  /* 0x0000000000037919 */ /* 0x000e620000002100 */
[----:B------:R-:W2:Y:S06]  /*0020*/  LDCU UR5, c[0x0][0x2fc] ;  /* 0x00005f80ff0577ac */ /* 0x000eac0008000800 */
[----:B------:R-:W1:Y:S01]  /*0030*/  S2UR UR6, SR_CTAID.X ;  /* 0x00000000000679c3 */ /* 0x000e620000002500 */
[----:B0-----:R-:W-:Y:S01]  /*0040*/  VIADD R1, R1, 0xffffffc0 ;  /* 0xffffffc001017836 */ /* 0x001fe20000000000 */
[----:B------:R-:W0:Y:S01]  /*0050*/  LDCU UR7, c[0x0][0x390] ;  /* 0x00007200ff0777ac */ /* 0x000e220008000800 */
[----:B------:R-:W3:Y:S05]  /*0060*/  LDCU UR4, c[0x0][0x2f8] ;  /* 0x00005f00ff0477ac */ /* 0x000eea0008000800 */
[----:B------:R-:W1:Y:S01]  /*0070*/  LDC R0, c[0x0][0x360] ;  /* 0x0000d800ff007b82 */ /* 0x000e620000000800 */
[----:B---3--:R-:W-:-:S05]  /*0080*/  IADD3 R6, P1, PT, R1, UR4, RZ ;  /* 0x0000000401067c10 */ /* 0x008fca000ff3e0ff */
[----:B--2---:R-:W-:Y:S02]  /*0090*/  IMAD.X R7, RZ, RZ, UR5, P1 ;  /* 0x00000005ff077e24 */ /* 0x004fe400088e06ff */
[----:B-1----:R-:W-:-:S05]  /*00a0*/  IMAD R0, R0, UR6, R3 ;  /* 0x0000000600007c24 */ /* 0x002fca000f8e0203 */
[----:B0-----:R-:W-:-:S13]  /*00b0*/  ISETP.GE.AND P0, PT, R0, UR7, PT ;  /* 0x0000000700007c0c */ /* 0x001fda000bf06270 */
[----:B------:R-:W-:Y:S05]  /*00c0*/  @P0 EXIT ;  /* 0x000000000000094d */ /* 0x000fea0003800000 */
[----:B------:R-:W0:Y:S01]  /*00d0*/  LDC.64 R2, c[0x0][0x380] ;  /* 0x0000e000ff027b82 */ /* 0x000e220000000a00 */
[----:B------:R-:W1:Y:S01]  /*00e0*/  LDCU.64 UR4, c[0x0][0x358] ;  /* 0x00006b00ff0477ac */ /* 0x000e620008000a00 */
[----:B------:R-:W2:Y:S01]  /*00f0*/  LDCU UR8, c[0x0][0x394] ;  /* 0x00007280ff0877ac */ /* 0x000ea20008000800 */
[----:B0-----:R-:W-:-:S06]  /*0100*/  IMAD.WIDE R2, R0, 0x8, R2 ;  /* 0x0000000800027825 */ /* 0x001fcc00078e0202 */
[----:B-1----:R-:W3:Y:S01]  /*0110*/  LDG.E.64 R2, desc[UR4][R2.64] ;  /* 0x0000000402027981 */ /* 0x002ee2000c1e1b00 */
[----:B--2---:R-:W-:Y:S01]  /*0120*/  UISETP.NE.AND UP0, UPT, UR8, 0x1, UPT ;  /* 0x000000010800788c */ /* 0x004fe2000bf05270 */
[----:B------:R-:W-:Y:S01]  /*0130*/  UMOV UR6, 0x88e368f1 ;  /* 0x88e368f100067882 */ /* 0x000fe20000000000 */
[----:B------:R-:W-:Y:S02]  /*0140*/  UMOV UR7, 0x3ee4f8b5 ;  /* 0x3ee4f8b500077882 */ /* 0x000fe40000000000 */
[----:B---3--:R-:W-:-:S05]  /*0150*/  DADD R4, R2, UR6 ;  /* 0x0000000602047e29 */ /* 0x008fca0008000000 */
[----:B------:R-:W-:Y:S06]  /*0160*/  BRA.U !UP0, `(.L_x_0) ;  /* 0x0000000508107547 */ /* 0x000fec000b800000 */
[----:B------:R-:W-:Y:S01]  /*0170*/  UISETP.NE.AND UP0, UPT, UR8, URZ, UPT ;  /* 0x000000ff0800728c */ /* 0x000fe2000bf05270 */
[----:B------:R-:W-:-:S08]  /*0180*/  CS2R R20, SRZ ;  /* 0x0000000000147805 */ /* 0x000fd0000001ff00 */
[----:B------:R-:W-:Y:S05]  /*0190*/  BRA.U UP0, `(.L_x_1) ;  /* 0x0000000500087547 */ /* 0x000fea000b800000 */
[----:B------:R-:W-:Y:S01]  /*01a0*/  UMOV UR6, 0x54442d18 ;  /* 0x54442d1800067882 */ /* 0x000fe20000000000 */
[----:B------:R-:W-:Y:S01]  /*01b0*/  UMOV UR7, 0x401921fb ;  /* 0x401921fb00077882 */ /* 0x000fe20000000000 */
[C---:B------:R-:W-:Y:S01]  /*01c0*/  DFMA R20, R4.reuse, R4, 10 ;  /* 0x402400000414742b */ /* 0x040fe20000000004 */
[----:B------:R-:W-:Y:S01]  /*01d0*/  BSSY.RECONVERGENT B0, `(.L_x_2) ;  /* 0x000001e000007945 */ /* 0x000fe20003800200 */
[----:B------:R-:W-:-:S08]  /*01e0*/  DMUL R8, R4, UR6 ;  /* 0x0000000604087c28 */ /* 0x000fd00008000000 */
[----:B------:R-:W-:-:S14]  /*01f0*/  DSETP.NEU.AND P0, PT, |R8|, +INF , PT ;  /* 0x7ff000000800742a */ /* 0x000fdc0003f0d200 */
[----:B------:R-:W-:Y:S01]  /*0200*/  @!P0 DMUL R4, RZ, R8 ;  /* 0x00000008ff048228 */ /* 0x000fe20000000000 */
[----:B------:R-:W-:Y:S01]  /*0210*/  @!P0 IMAD.MOV.U32 R26, RZ, RZ, 0x1 ;  /* 0x00000001ff1a8424 */ /* 0x000fe200078e00ff */
[----:B------:R-:W-:Y:S09]  /*0220*/  @!P0 BRA `(.L_x_3) ;  /* 0x0000000000608947 */ /* 0x000ff20003800000 */
[----:B------:R-:W-:Y:S01]  /*0230*/  UMOV UR6, 0x6dc9c883 ;  /* 0x6dc9c88300067882 */ /* 0x000fe20000000000 */
[----:B------:R-:W-:Y:S01]  /*0240*/  UMOV UR7, 0x3fe45f30 ;  /* 0x3fe45f3000077882 */ /* 0x000fe20000000000 */
[C---:B------:R-:W-:Y:S01]  /*0250*/  DSETP.GE.AND P0, PT, |R8|.reuse, 2.14748364800000000000e+09, PT ;  /* 0x41e000000800742a */ /* 0x040fe20003f06200 */
[----:B------:R-:W-:Y:S01]  /*0260*/  BSSY.RECONVERGENT B1, `(.L_x_4) ;  /* 0x0000013000017945 */ /* 0x000fe20003800200 */
[----:B------:R-:W-:Y:S01]  /*0270*/  DMUL R10, R8, UR6 ;  /* 0x00000006080a7c28 */ /* 0x000fe20008000000 */
[----:B------:R-:W-:Y:S01]  /*0280*/  UMOV UR6, 0x54442d18 ;  /* 0x54442d1800067882 */ /* 0x000fe20000000000 */
[----:B------:R-:W-:-:S08]  /*0290*/  UMOV UR7, 0x3ff921fb ;  /* 0x3ff921fb00077882 */ /* 0x000fd00000000000 */
[----:B------:R-:W0:Y:S08]  /*02a0*/  F2I.F64 R10, R10 ;  /* 0x0000000a000a7311 */ /* 0x000e300000301100 */
[----:B0-----:R-:W0:Y:S02]  /*02b0*/  I2F.F64 R4, R10 ;  /* 0x0000000a00047312 */ /* 0x001e240000201c00 */
[----:B0-----:R-:W-:Y:S01]  /*02c0*/  DFMA R12, R4, -UR6, R8 ;  /* 0x80000006040c7c2b */ /* 0x001fe20008000008 */
[----:B------:R-:W-:Y:S01]  /*02d0*/  UMOV UR6, 0x33145c00 ;  /* 0x33145c0000067882 */ /* 0x000fe20000000000 */
[----:B------:R-:W-:-:S06]  /*02e0*/  UMOV UR7, 0x3c91a626 ;  /* 0x3c91a62600077882 */ /* 0x000fcc0000000000 */
[----:B------:R-:W-:Y:S01]  /*02f0*/  DFMA R12, R4, -UR6, R12 ;  /* 0x80000006040c7c2b */ /* 0x000fe2000800000c */
[----:B------:R-:W-:Y:S01]  /*0300*/  UMOV UR6, 0x252049c0 ;  /* 0x252049c000067882 */ /* 0x000fe20000000000 */
[----:B------:R-:W-:-:S06]  /*0310*/  UMOV UR7, 0x397b839a ;  /* 0x397b839a00077882 */ /* 0x000fcc0000000000 */
[----:B------:R-:W-:Y:S01]  /*0320*/  DFMA R4, R4, -UR6, R12 ;  /* 0x8000000604047c2b */ /* 0x000fe2000800000c */
[----:B------:R-:W-:Y:S10]  /*0330*/  @!P0 BRA `(.L_x_5) ;  /* 0x0000000000148947 */ /* 0x000ff40003800000 */
[----:B------:R-:W-:Y:S01]  /*0340*/  IMAD.MOV.U32 R16, RZ, RZ, R8 ;  /* 0x000000ffff107224 */ /* 0x000fe200078e0008 */
[----:B------:R-:W-:-:S07]  /*0350*/  MOV R8, 0x370 ;  /* 0x0000037000087802 */ /* 0x000fce0000000f00 */
[----:B------:R-:W-:Y:S05]  /*0360*/  CALL.REL.NOINC `($_Z15computeGradientPKdPdi12FunctionType$__internal_trig_reduction_slowpathd) ;  /* 0x0000000c00947944 */ /* 0x000fea0003c00000 */
[----:B------:R-:W-:Y:S02]  /*0370*/  IMAD.MOV.U32 R4, RZ, RZ, R16 ;  /* 0x000000ffff047224 */ /* 0x000fe400078e0010 */
[----:B------:R-:W-:-:S07]  /*0380*/  IMAD.MOV.U32 R5, RZ, RZ, R17 ;  /* 0x000000ffff057224 */ /* 0x000fce00078e0011 */
.L_x_5:
[----:B------:R-:W-:Y:S05]  /*0390*/  BSYNC.RECONVERGENT B1 ;  /* 0x0000000000017941 */ /* 0x000fea0003800200 */
.L_x_4:
[----:B------:R-:W-:-:S07]  /*03a0*/  VIADD R26, R10, 0x1 ;  /* 0x000000010a1a7836 */ /* 0x000fce0000000000 */
.L_x_3:
[----:B------:R-:W-:Y:S05]  /*03b0*/  BSYNC.RECONVERGENT B0 ;  /* 0x0000000000007941 */ /* 0x000fea0003800200 */
.L_x_2:
[----:B------:R-:W0:Y:S01]  /*03c0*/  LDCU.64 UR6, c[0x4][0x18] ;  /* 0x01000300ff0677ac */ /* 0x000e220008000a00 */
[----:B------:R-:W-:-:S05]  /*03d0*/  IMAD.SHL.U32 R8, R26, 0x40, RZ ;  /* 0x000000401a087824 */ /* 0x000fca00078e00ff */
[----:B------:R-:W-:-:S04]  /*03e0*/  LOP3.LUT R8, R8, 0x40, RZ, 0xc0, !PT ;  /* 0x0000004008087812 */ /* 0x000fc800078ec0ff */
[----:B0-----:R-:W-:-:S05]  /*03f0*/  IADD3 R28, P0, PT, R8, UR6, RZ ;  /* 0x00000006081c7c10 */ /* 0x001fca000ff1e0ff */
[----:B------:R-:W-:-:S05]  /*0400*/  IMAD.X R29, RZ, RZ, UR7, P0 ;  /* 0x00000007ff1d7e24 */ /* 0x000fca00080e06ff */
[----:B------:R-:W2:Y:S04]  /*0410*/  LDG.E.128.CONSTANT R8, desc[UR4][R28.64] ;  /* 0x000000041c087981 */ /* 0x000ea8000c1e9d00 */
[----:B------:R-:W3:Y:S04]  /*0420*/  LDG.E.128.CONSTANT R12, desc[UR4][R28.64+0x10] ;  /* 0x000010041c0c7981 */ /* 0x000ee8000c1e9d00 */
[----:B------:R-:W4:Y:S01]  /*0430*/  LDG.E.128.CONSTANT R16, desc[UR4][R28.64+0x20] ;  /* 0x000020041c107981 */ /* 0x000f22000c1e9d00 */
[----:B------:R-:W-:Y:S01]  /*0440*/  LOP3.LUT R22, R26, 0x1, RZ, 0xc0, !PT ;  /* 0x000000011a167812 */ /* 0x000fe200078ec0ff */
[----:B------:R-:W-:Y:S01]  /*0450*/  IMAD.MOV.U32 R23, RZ, RZ, 0x3da8ff83 ;  /* 0x3da8ff83ff177424 */ /* 0x000fe200078e00ff */
[----:B------:R-:W-:-:S02]  /*0460*/  DMUL R24, R4, R4 ;  /* 0x0000000404187228 */ /* 0x000fc40000000000 */
[----:B------:R-:W-:Y:S01]  /*0470*/  ISETP.NE.U32.AND P0, PT, R22, 0x1, PT ;  /* 0x000000011600780c */ /* 0x000fe20003f05070 */
[----:B------:R-:W-:-:S03]  /*0480*/  IMAD.MOV.U32 R22, RZ, RZ, 0x20fd8164 ;  /* 0x20fd8164ff167424 */ /* 0x000fc600078e00ff */
[----:B------:R-:W-:Y:S02]  /*0490*/  FSEL R23, -R23, 0.11223486810922622681, !P0 ;  /* 0x3de5db6517177808 */ /* 0x000fe40004000100 */
[----:B------:R-:W-:-:S06]  /*04a0*/  FSEL R22, R22, -8.06006814911005101289e+34, !P0 ;  /* 0xf9785eba16167808 */ /* 0x000fcc0004000000 */
[----:B--2---:R-:W-:-:S08]  /*04b0*/  DFMA R8, R24, R22, R8 ;  /* 0x000000161808722b */ /* 0x004fd00000000008 */
[----:B------:R-:W-:-:S08]  /*04c0*/  DFMA R8, R24, R8, R10 ;  /* 0x000000081808722b */ /* 0x000fd0000000000a */
[----:B---3--:R-:W-:-:S08]  /*04d0*/  DFMA R8, R24, R8, R12 ;  /* 0x000000081808722b */ /* 0x008fd0000000000c */
[----:B------:R-:W-:-:S08]  /*04e0*/  DFMA R8, R24, R8, R14 ;  /* 0x000000081808722b */ /* 0x000fd0000000000e */
[----:B----4-:R-:W-:-:S08]  /*04f0*/  DFMA R8, R24, R8, R16 ;  /* 0x000000081808722b */ /* 0x010fd00000000010 */
[----:B------:R-:W-:-:S08]  /*0500*/  DFMA R8, R24, R8, R18 ;  /* 0x000000081808722b */ /* 0x000fd00000000012 */
[----:B------:R-:W-:Y:S02]  /*0510*/  DFMA R4, R8, R4, R4 ;  /* 0x000000040804722b */ /* 0x000fe40000000004 */
[----:B------:R-:W-:-:S10]  /*0520*/  DFMA R8, R24, R8, 1 ;  /* 0x3ff000001808742b */ /* 0x000fd40000000008 */
[----:B------:R-:W-:Y:S02]  /*0530*/  FSEL R8, R8, R4, !P0 ;  /* 0x0000000408087208 */ /* 0x000fe40004000000 */
[----:B------:R-:W-:Y:S02]  /*0540*/  FSEL R9, R9, R5, !P0 ;  /* 0x0000000509097208 */ /* 0x000fe40004000000 */
[----:B------:R-:W-:-:S04]  /*0550*/  LOP3.LUT P0, RZ, R26, 0x2, RZ, 0xc0, !PT ;  /* 0x000000021aff7812 */ /* 0x000fc8000780c0ff */
[----:B------:R-:W-:-:S10]  /*0560*/  DADD R4, RZ, -R8 ;  /* 0x00000000ff047229 */ /* 0x000fd40000000808 */
[----:B------:R-:W-:Y:S02]  /*0570*/  FSEL R4, R8, R4, !P0 ;  /* 0x0000000408047208 */ /* 0x000fe40004000000 */
[----:B------:R-:W-:-:S06]  /*0580*/  FSEL R5, R9, R5, !P0 ;  /* 0x0000000509057208 */ /* 0x000fcc0004000000 */
[----:B------:R-:W-:Y:S01]  /*0590*/  DFMA R20, R4, -10, R20 ;  /* 0xc02400000414782b */ /* 0x000fe20000000014 */
[----:B------:R-:W-:Y:S10]  /*05a0*/  BRA `(.L_x_1) ;  /* 0x0000000000047947 */ /* 0x000ff40003800000 */
.L_x_0:
[----:B------:R-:W-:-:S11]  /*05b0*/  DMUL R20, R4, R4 ;  /* 0x0000000404147228 */ /* 0x000fd60000000000 */
.L_x_1:
[----:B------:R-:W0:Y:S01]  /*05c0*/  LDCU UR8, c[0x0][0x394] ;  /* 0x00007280ff0877ac */ /* 0x000e220008000800 */
[----:B------:R-:W-:Y:S01]  /*05d0*/  UMOV UR6, 0x88e368f1 ;  /* 0x88e368f100067882 */ /* 0x000fe20000000000 */
[----:B------:R-:W-:Y:S02]  /*05e0*/  UMOV UR7, 0x3ee4f8b5 ;  /* 0x3ee4f8b500077882 */ /* 0x000fe40000000000 */
[----:B------:R-:W-:Y:S01]  /*05f0*/  DADD R4, R2, -UR6 ;  /* 0x8000000602047e29 */ /* 0x000fe20008000000 */
[----:B0-----:R-:W-:-:S09]  /*0600*/  UISETP.NE.AND UP0, UPT, UR8, 0x1, UPT ;  /* 0x000000010800788c */ /* 0x001fd2000bf05270 */
[----:B------:R-:W-:Y:S05]  /*0610*/  BRA.U !UP0, `(.L_x_6) ;  /* 0x0000000508107547 */ /* 0x000fea000b800000 */
[----:B------:R-:W-:Y:S01]  /*0620*/  UISETP.NE.AND UP0, UPT, UR8, URZ, UPT ;  /* 0x000000ff0800728c */ /* 0x000fe2000bf05270 */
[----:B------:R-:W-:-:S08]  /*0630*/  CS2R R8, SRZ ;  /* 0x0000000000087805 */ /* 0x000fd0000001ff00 */
[----:B------:R-:W-:Y:S05]  /*0640*/  BRA.U UP0, `(.L_x_7) ;  /* 0x0000000500087547 */ /* 0x000fea000b800000 */
[----:B------:R-:W-:Y:S01]  /*0650*/  UMOV UR6, 0x54442d18 ;  /* 0x54442d1800067882 */ /* 0x000fe20000000000 */
[----:B------:R-:W-:Y:S01]  /*0660*/  UMOV UR7, 0x401921fb ;  /* 0x401921fb00077882 */ /* 0x000fe20000000000 */
[----:B------:R-:W-:Y:S01]  /*0670*/  BSSY.RECONVERGENT B0, `(.L_x_8) ;  /* 0x000001f000007945 */ /* 0x000fe20003800200 */
[C---:B------:R-:W-:Y:S02]  /*0680*/  DMUL R8, R4.reuse, UR6 ;  /* 0x0000000604087c28 */ /* 0x040fe40008000000 */
[----:B------:R-:W-:-:S06]  /*0690*/  DFMA R4, R4, R4, 10 ;  /* 0x402400000404742b */ /* 0x000fcc0000000004 */
        /* <DEDUP_REMOVED lines=26> */
.L_x_11:
[----:B------:R-:W-:Y:S05]  /*0840*/  BSYNC.RECONVERGENT B1 ;  /* 0x0000000000017941 */ /* 0x000fea0003800200 */
.L_x_10:
[----:B------:R-:W-:-:S07]  /*0850*/  VIADD R28, R10, 0x1 ;  /* 0x000000010a1c7836 */ /* 0x000fce0000000000 */
.L_x_9:
[----:B------:R-:W-:Y:S05]  /*0860*/  BSYNC.RECONVERGENT B0 ;  /* 0x0000000000007941 */ /* 0x000fea0003800200 */
.L_x_8:
        /* <DEDUP_REMOVED lines=31> */
.L_x_6:
[----:B------:R-:W-:-:S11]  /*0a60*/  DMUL R8, R4, R4 ;  /* 0x0000000404087228 */ /* 0x000fd60000000000 */
.L_x_7:
[----:B------:R-:W0:Y:S01]  /*0a70*/  MUFU.RCP64H R11, 1.9999992218799889088e-05 ;  /* 0x3ef4f8b5000b7908 */ /* 0x000e220000001800 */
[----:B------:R-:W-:Y:S01]  /*0a80*/  IMAD.MOV.U32 R4, RZ, RZ, -0x771c970f ;  /* 0x88e368f1ff047424 */ /* 0x000fe200078e00ff */
[----:B------:R-:W-:Y:S01]  /*0a90*/  DADD R20, -R8, R20 ;  /* 0x0000000008147229 */ /* 0x000fe20000000114 */
[----:B------:R-:W-:Y:S01]  /*0aa0*/  IMAD.MOV.U32 R5, RZ, RZ, 0x3ef4f8b5 ;  /* 0x3ef4f8b5ff057424 */ /* 0x000fe200078e00ff */
[----:B------:R-:W-:Y:S01]  /*0ab0*/  BSSY.RECONVERGENT B0, `(.L_x_12) ;  /* 0x0000010000007945 */ /* 0x000fe20003800200 */
[----:B------:R-:W-:-:S07]  /*0ac0*/  IMAD.MOV.U32 R10, RZ, RZ, 0x1 ;  /* 0x00000001ff0a7424 */ /* 0x000fce00078e00ff */
[----:B------:R-:W-:Y:S01]  /*0ad0*/  FSETP.GEU.AND P1, PT, |R21|, 6.5827683646048100446e-37, PT ;  /* 0x036000001500780b */ /* 0x000fe20003f2e200 */
[----:B0-----:R-:W-:-:S08]  /*0ae0*/  DFMA R12, R10, -R4, 1 ;  /* 0x3ff000000a0c742b */ /* 0x001fd00000000804 */
[----:B------:R-:W-:-:S08]  /*0af0*/  DFMA R12, R12, R12, R12 ;  /* 0x0000000c0c0c722b */ /* 0x000fd0000000000c */
[----:B------:R-:W-:-:S08]  /*0b00*/  DFMA R12, R10, R12, R10 ;  /* 0x0000000c0a0c722b */ /* 0x000fd0000000000a */
[----:B------:R-:W-:-:S08]  /*0b10*/  DFMA R10, R12, -R4, 1 ;  /* 0x3ff000000c0a742b */ /* 0x000fd00000000804 */
[----:B------:R-:W-:-:S08]  /*0b20*/  DFMA R10, R12, R10, R12 ;  /* 0x0000000a0c0a722b */ /* 0x000fd0000000000c */
[----:B------:R-:W-:-:S08]  /*0b30*/  DMUL R8, R20, R10 ;  /* 0x0000000a14087228 */ /* 0x000fd00000000000 */
[----:B------:R-:W-:-:S08]  /*0b40*/  DFMA R4, R8, -R4, R20 ;  /* 0x800000040804722b */ /* 0x000fd00000000014 */
[----:B------:R-:W-:-:S10]  /*0b50*/  DFMA R8, R10, R4, R8 ;  /* 0x000000040a08722b */ /* 0x000fd40000000008 */
[----:B------:R-:W-:-:S05]  /*0b60*/  FFMA R4, RZ, 0.47845998406410217285, R9 ;  /* 0x3ef4f8b5ff047823 */ /* 0x000fca0000000009 */
[----:B------:R-:W-:-:S13]  /*0b70*/  FSETP.GT.AND P0, PT, |R4|, 1.469367938527859385e-39, PT ;  /* 0x001000000400780b */ /* 0x000fda0003f04200 */
[----:B------:R-:W-:Y:S05]  /*0b80*/  @P0 BRA P1, `(.L_x_13) ;  /* 0x0000000000080947 */ /* 0x000fea0000800000 */
[----:B------:R-:W-:-:S07]  /*0b90*/  MOV R12, 0xbb0 ;  /* 0x00000bb0000c7802 */ /* 0x000fce0000000f00 */
[----:B------:R-:W-:Y:S05]  /*0ba0*/  CALL.REL.NOINC `($__internal_0_$__cuda_sm20_div_rn_f64_full) ;  /* 0x00000000003c7944 */ /* 0x000fea0003c00000 */
.L_x_13:
[----:B------:R-:W-:Y:S05]  /*0bb0*/  BSYNC.RECONVERGENT B0 ;  /* 0x0000000000007941 */ /* 0x000fea0003800200 */
.L_x_12:
[----:B------:R-:W0:Y:S01]  /*0bc0*/  LDC.64 R10, c[0x0][0x388] ;  /* 0x0000e200ff0a7b82 */ /* 0x000e220000000a00 */
[----:B------:R-:W-:Y:S01]  /*0bd0*/  MOV R12, 0x0 ;  /* 0x00000000000c7802 */ /* 0x000fe20000000f00 */
[----:B------:R1:W-:Y:S01]  /*0be0*/  STL.64 [R1+0x8], R2 ;  /* 0x0000080201007387 */ /* 0x0003e20000100a00 */
[----:B------:R-:W2:Y:S03]  /*0bf0*/  LDCU.64 UR6, c[0x4][0x8] ;  /* 0x01000100ff0677ac */ /* 0x000ea60008000a00 */
[----:B------:R1:W-:Y:S02]  /*0c00*/  STL [R1], R0 ;  /* 0x0000000001007387 */ /* 0x0003e40000100800 */
[----:B------:R-:W3:Y:S02]  /*0c10*/  LDC.64 R12, c[0x4][R12] ;  /* 0x010000000c0c7b82 */ /* 0x000ee40000000a00 */
[----:B------:R1:W-:Y:S01]  /*0c20*/  STL.64 [R1+0x10], R8 ;  /* 0x0000100801007387 */ /* 0x0003e20000100a00 */
[----:B--2---:R-:W-:-:S02]  /*0c30*/  IMAD.U32 R4, RZ, RZ, UR6 ;  /* 0x00000006ff047e24 */ /* 0x004fc4000f8e00ff */
[----:B------:R-:W-:Y:S02]  /*0c40*/  IMAD.U32 R5, RZ, RZ, UR7 ;  /* 0x00000007ff057e24 */ /* 0x000fe4000f8e00ff */
[----:B0-----:R-:W-:-:S05]  /*0c50*/  IMAD.WIDE R10, R0, 0x8, R10 ;  /* 0x00000008000a7825 */ /* 0x001fca00078e020a */
[----:B------:R1:W-:Y:S02]  /*0c60*/  STG.E.64 desc[UR4][R10.64], R8 ;  /* 0x000000080a007986 */ /* 0x0003e4000c101b04 */
[----:B------:R-:W-:-:S07]  /*0c70*/  LEPC R20, `(.L_x_14) ;  /* 0x000000001014794e */ /* 0x000fce0000000000 */
[----:B-1-3--:R-:W-:Y:S05]  /*0c80*/  CALL.ABS.NOINC R12 ;  /* 0x000000000c007343 */ /* 0x00afea0003c00000 */
.L_x_14:
[----:B------:R-:W-:Y:S05]  /*0c90*/  EXIT ;  /* 0x000000000000794d */ /* 0x000fea0003800000 */
        .weak           $__internal_0_$__cuda_sm20_div_rn_f64_full
        .type           $__internal_0_$__cuda_sm20_div_rn_f64_full,@function
        .size           $__internal_0_$__cuda_sm20_div_rn_f64_full,($_Z15computeGradientPKdPdi12FunctionType$__internal_trig_reduction_slowpathd - $__internal_0_$__cuda_sm20_div_rn_f64_full)
$__internal_0_$__cuda_sm20_div_rn_f64_full:
[----:B------:R-:W-:Y:S01]  /*0ca0*/  IMAD.MOV.U32 R5, RZ, RZ, 0x3ff4f8b5 ;  /* 0x3ff4f8b5ff057424 */ /* 0x000fe200078e00ff */
[----:B------:R-:W-:Y:S01]  /*0cb0*/  BSSY.RECONVERGENT B1, `(.L_x_15) ;  /* 0x000004c000017945 */ /* 0x000fe20003800200 */
[----:B------:R-:W-:Y:S02]  /*0cc0*/  IMAD.MOV.U32 R4, RZ, RZ, -0x771c970f ;  /* 0x88e368f1ff047424 */ /* 0x000fe400078e00ff */
[----:B------:R-:W0:Y:S01]  /*0cd0*/  MUFU.RCP64H R15, R5 ;  /* 0x00000005000f7308 */ /* 0x000e220000001800 */
[----:B------:R-:W-:Y:S02]  /*0ce0*/  IMAD.MOV.U32 R14, RZ, RZ, 0x1 ;  /* 0x00000001ff0e7424 */ /* 0x000fe400078e00ff */
[----:B------:R-:W-:Y:S02]  /*0cf0*/  IMAD.MOV.U32 R9, RZ, RZ, R21 ;  /* 0x000000ffff097224 */ /* 0x000fe400078e0015 */
[----:B------:R-:W-:Y:S02]  /*0d00*/  IMAD.MOV.U32 R17, RZ, RZ, 0x1ca00000 ;  /* 0x1ca00000ff117424 */ /* 0x000fe400078e00ff */
[----:B------:R-:W-:Y:S01]  /*0d10*/  IMAD.MOV.U32 R8, RZ, RZ, R20 ;  /* 0x000000ffff087224 */ /* 0x000fe200078e0014 */
[C---:B------:R-:W-:Y:S01]  /*0d20*/  FSETP.GEU.AND P1, PT, |R9|.reuse, 1.469367938527859385e-39, PT ;  /* 0x001000000900780b */ /* 0x040fe20003f2e200 */
[----:B------:R-:W-:Y:S01]  /*0d30*/  IMAD.MOV.U32 R23, RZ, RZ, 0x3ef00000 ;  /* 0x3ef00000ff177424 */ /* 0x000fe200078e00ff */
[----:B------:R-:W-:-:S03]  /*0d40*/  LOP3.LUT R13, R9, 0x7ff00000, RZ, 0xc0, !PT ;  /* 0x7ff00000090d7812 */ /* 0x000fc600078ec0ff */
[----:B------:R-:W-:Y:S01]  /*0d50*/  VIADD R24, R23, 0xffffffff ;  /* 0xffffffff17187836 */ /* 0x000fe20000000000 */
[----:B------:R-:W-:Y:S01]  /*0d60*/  ISETP.GE.U32.AND P0, PT, R13, 0x3ef00000, PT ;  /* 0x3ef000000d00780c */ /* 0x000fe20003f06070 */
[----:B------:R-:W-:Y:S01]  /*0d70*/  IMAD.MOV.U32 R22, RZ, RZ, R13 ;  /* 0x000000ffff167224 */ /* 0x000fe200078e000d */
[----:B0-----:R-:W-:Y:S02]  /*0d80*/  DFMA R10, R14, -R4, 1 ;  /* 0x3ff000000e0a742b */ /* 0x001fe40000000804 */
[----:B------:R-:W-:-:S04]  /*0d90*/  SEL R17, R17, 0x63400000, !P0 ;  /* 0x6340000011117807 */ /* 0x000fc80004000000 */
[----:B------:R-:W-:Y:S02]  /*0da0*/  @!P1 LOP3.LUT R18, R17, 0x80000000, R9, 0xf8, !PT ;  /* 0x8000000011129812 */ /* 0x000fe400078ef809 */
[----:B------:R-:W-:Y:S02]  /*0db0*/  DFMA R10, R10, R10, R10 ;  /* 0x0000000a0a0a722b */ /* 0x000fe4000000000a */
[----:B------:R-:W-:Y:S01]  /*0dc0*/  @!P1 LOP3.LUT R19, R18, 0x100000, RZ, 0xfc, !PT ;  /* 0x0010000012139812 */ /* 0x000fe200078efcff */
[----:B------:R-:W-:-:S05]  /*0dd0*/  @!P1 IMAD.MOV.U32 R18, RZ, RZ, RZ ;  /* 0x000000ffff129224 */ /* 0x000fca00078e00ff */
[----:B------:R-:W-:Y:S01]  /*0de0*/  DFMA R14, R14, R10, R14 ;  /* 0x0000000a0e0e722b */ /* 0x000fe2000000000e */
[----:B------:R-:W-:Y:S01]  /*0df0*/  LOP3.LUT R11, R17, 0x800fffff, R9, 0xf8, !PT ;  /* 0x800fffff110b7812 */ /* 0x000fe200078ef809 */
[----:B------:R-:W-:-:S06]  /*0e00*/  IMAD.MOV.U32 R10, RZ, RZ, R8 ;  /* 0x000000ffff0a7224 */ /* 0x000fcc00078e0008 */
[----:B------:R-:W-:Y:S02]  /*0e10*/  DFMA R20, R14, -R4, 1 ;  /* 0x3ff000000e14742b */ /* 0x000fe40000000804 */
[----:B------:R-:W-:-:S06]  /*0e20*/  @!P1 DFMA R10, R10, 2, -R18 ;  /* 0x400000000a0a982b */ /* 0x000fcc0000000812 */
[----:B------:R-:W-:-:S04]  /*0e30*/  DFMA R14, R14, R20, R14 ;  /* 0x000000140e0e722b */ /* 0x000fc8000000000e */
[----:B------:R-:W-:-:S04]  /*0e40*/  @!P1 LOP3.LUT R22, R11, 0x7ff00000, RZ, 0xc0, !PT ;  /* 0x7ff000000b169812 */ /* 0x000fc800078ec0ff */
[----:B------:R-:W-:Y:S01]  /*0e50*/  DMUL R18, R14, R10 ;  /* 0x0000000a0e127228 */ /* 0x000fe20000000000 */
[----:B------:R-:W-:-:S05]  /*0e60*/  VIADD R16, R22, 0xffffffff ;  /* 0xffffffff16107836 */ /* 0x000fca0000000000 */
[----:B------:R-:W-:Y:S02]  /*0e70*/  ISETP.GT.U32.AND P0, PT, R16, 0x7feffffe, PT ;  /* 0x7feffffe1000780c */ /* 0x000fe40003f04070 */
[----:B------:R-:W-:Y:S02]  /*0e80*/  DFMA R20, R18, -R4, R10 ;  /* 0x800000041214722b */ /* 0x000fe4000000000a */
[----:B------:R-:W-:-:S06]  /*0e90*/  ISETP.GT.U32.OR P0, PT, R24, 0x7feffffe, P0 ;  /* 0x7feffffe1800780c */ /* 0x000fcc0000704470 */
[----:B------:R-:W-:-:S07]  /*0ea0*/  DFMA R14, R14, R20, R18 ;  /* 0x000000140e0e722b */ /* 0x000fce0000000012 */
[----:B------:R-:W-:Y:S05]  /*0eb0*/  @P0 BRA `(.L_x_16) ;  /* 0x0000000000680947 */ /* 0x000fea0003800000 */
[----:B------:R-:W-:-:S05]  /*0ec0*/  IMAD.MOV.U32 R8, RZ, RZ, 0x3ef00000 ;  /* 0x3ef00000ff087424 */ /* 0x000fca00078e00ff */
[----:B------:R-:W-:-:S04]  /*0ed0*/  VIADDMNMX R13, R13, -R8, 0xb9600000, !PT ;  /* 0xb96000000d0d7446 */ /* 0x000fc80007800908 */
[----:B------:R-:W-:-:S05]  /*0ee0*/  VIMNMX R8, PT, PT, R13, 0x46a00000, PT ;  /* 0x46a000000d087848 */ /* 0x000fca0003fe0100 */
[----:B------:R-:W-:Y:S02]  /*0ef0*/  IMAD.IADD R13, R8, 0x1, -R17 ;  /* 0x00000001080d7824 */ /* 0x000fe400078e0a11 */
[----:B------:R-:W-:Y:S02]  /*0f00*/  IMAD.MOV.U32 R8, RZ, RZ, RZ ;  /* 0x000000ffff087224 */ /* 0x000fe400078e00ff */
[----:B------:R-:W-:-:S06]  /*0f10*/  VIADD R9, R13, 0x7fe00000 ;  /* 0x7fe000000d097836 */ /* 0x000fcc0000000000 */
[----:B------:R-:W-:-:S10]  /*0f20*/  DMUL R16, R14, R8 ;  /* 0x000000080e107228 */ /* 0x000fd40000000000 */
[----:B------:R-:W-:-:S13]  /*0f30*/  FSETP.GTU.AND P0, PT, |R17|, 1.469367938527859385e-39, PT ;  /* 0x001000001100780b */ /* 0x000fda0003f0c200 */
[----:B------:R-:W-:Y:S05]  /*0f40*/  @P0 BRA `(.L_x_17) ;  /* 0x0000000000880947 */ /* 0x000fea0003800000 */
[----:B------:R-:W-:Y:S01]  /*0f50*/  DFMA R4, R14, -R4, R10 ;  /* 0x800000040e04722b */ /* 0x000fe2000000000a */
[----:B------:R-:W-:-:S09]  /*0f60*/  IMAD.MOV.U32 R8, RZ, RZ, RZ ;  /* 0x000000ffff087224 */ /* 0x000fd200078e00ff */
[C---:B------:R-:W-:Y:S02]  /*0f70*/  FSETP.NEU.AND P0, PT, R5.reuse, RZ, PT ;  /* 0x000000ff0500720b */ /* 0x040fe40003f0d000 */
[----:B------:R-:W-:-:S04]  /*0f80*/  LOP3.LUT R4, R5, 0x3ef4f8b5, RZ, 0x3c, !PT ;  /* 0x3ef4f8b505047812 */ /* 0x000fc800078e3cff */
[----:B------:R-:W-:-:S04]  /*0f90*/  LOP3.LUT R11, R4, 0x80000000, RZ, 0xc0, !PT ;  /* 0x80000000040b7812 */ /* 0x000fc800078ec0ff */
[----:B------:R-:W-:-:S03]  /*0fa0*/  LOP3.LUT R9, R11, R9, RZ, 0xfc, !PT ;  /* 0x000000090b097212 */ /* 0x000fc600078efcff */
[----:B------:R-:W-:Y:S05]  /*0fb0*/  @!P0 BRA `(.L_x_17) ;  /* 0x00000000006c8947 */ /* 0x000fea0003800000 */
[----:B------:R-:W-:Y:S01]  /*0fc0*/  IMAD.MOV R5, RZ, RZ, -R13 ;  /* 0x000000ffff057224 */ /* 0x000fe200078e0a0d */
[----:B------:R-:W-:Y:S01]  /*0fd0*/  DMUL.RP R8, R14, R8 ;  /* 0x000000080e087228 */ /* 0x000fe20000008000 */
[----:B------:R-:W-:-:S06]  /*0fe0*/  IMAD.MOV.U32 R4, RZ, RZ, RZ ;  /* 0x000000ffff047224 */ /* 0x000fcc00078e00ff */
[----:B------:R-:W-:-:S03]  /*0ff0*/  DFMA R4, R16, -R4, R14 ;  /* 0x800000041004722b */ /* 0x000fc6000000000e */
[----:B------:R-:W-:-:S03]  /*1000*/  LOP3.LUT R11, R9, R11, RZ, 0x3c, !PT ;  /* 0x0000000b090b7212 */ /* 0x000fc600078e3cff */
[----:B------:R-:W-:-:S04]  /*1010*/  IADD3 R4, PT, PT, -R13, -0x43300000, RZ ;  /* 0xbcd000000d047810 */ /* 0x000fc80007ffe1ff */
[----:B------:R-:W-:-:S04]  /*1020*/  FSETP.NEU.AND P0, PT, |R5|, R4, PT ;  /* 0x000000040500720b */ /* 0x000fc80003f0d200 */
[----:B------:R-:W-:Y:S02]  /*1030*/  FSEL R16, R8, R16, !P0 ;  /* 0x0000001008107208 */ /* 0x000fe40004000000 */
[----:B------:R-:W-:Y:S01]  /*1040*/  FSEL R17, R11, R17, !P0 ;  /* 0x000000110b117208 */ /* 0x000fe20004000000 */
[----:B------:R-:W-:Y:S06]  /*1050*/  BRA `(.L_x_17) ;  /* 0x0000000000447947 */ /* 0x000fec0003800000 */
.L_x_16:
[----:B------:R-:W-:-:S14]  /*1060*/  DSETP.NAN.AND P0, PT, R8, R8, PT ;  /* 0x000000080800722a */ /* 0x000fdc0003f08000 */
[----:B------:R-:W-:Y:S05]  /*1070*/  @P0 BRA `(.L_x_18) ;  /* 0x0000000000340947 */ /* 0x000fea0003800000 */
[----:B------:R-:W-:Y:S01]  /*1080*/  ISETP.NE.AND P0, PT, R22, R23, PT ;  /* 0x000000171600720c */ /* 0x000fe20003f05270 */
[----:B------:R-:W-:Y:S02]  /*1090*/  IMAD.MOV.U32 R16, RZ, RZ, 0x0 ;  /* 0x00000000ff107424 */ /* 0x000fe400078e00ff */
[----:B------:R-:W-:-:S10]  /*10a0*/  IMAD.MOV.U32 R17, RZ, RZ, -0x80000 ;  /* 0xfff80000ff117424 */ /* 0x000fd400078e00ff */
[----:B------:R-:W-:Y:S05]  /*10b0*/  @!P0 BRA `(.L_x_17) ;  /* 0x00000000002c8947 */ /* 0x000fea0003800000 */
[----:B------:R-:W-:Y:S02]  /*10c0*/  ISETP.NE.AND P0, PT, R22, 0x7ff00000, PT ;  /* 0x7ff000001600780c */ /* 0x000fe40003f05270 */
[----:B------:R-:W-:Y:S02]  /*10d0*/  LOP3.LUT R8, R9, 0x3ef4f8b5, RZ, 0x3c, !PT ;  /* 0x3ef4f8b509087812 */ /* 0x000fe400078e3cff */
[----:B------:R-:W-:Y:S02]  /*10e0*/  ISETP.EQ.OR P0, PT, R23, RZ, !P0 ;  /* 0x000000ff1700720c */ /* 0x000fe40004702670 */
[----:B------:R-:W-:-:S11]  /*10f0*/  LOP3.LUT R17, R8, 0x80000000, RZ, 0xc0, !PT ;  /* 0x8000000008117812 */ /* 0x000fd600078ec0ff */
[----:B------:R-:W-:Y:S01]  /*1100*/  @P0 LOP3.LUT R4, R17, 0x7ff00000, RZ, 0xfc, !PT ;  /* 0x7ff0000011040812 */ /* 0x000fe200078efcff */
[----:B------:R-:W-:Y:S02]  /*1110*/  @!P0 IMAD.MOV.U32 R16, RZ, RZ, RZ ;  /* 0x000000ffff108224 */ /* 0x000fe400078e00ff */
[----:B------:R-:W-:Y:S02]  /*1120*/  @P0 IMAD.MOV.U32 R16, RZ, RZ, RZ ;  /* 0x000000ffff100224 */ /* 0x000fe400078e00ff */
[----:B------:R-:W-:Y:S01]  /*1130*/  @P0 IMAD.MOV.U32 R17, RZ, RZ, R4 ;  /* 0x000000ffff110224 */ /* 0x000fe200078e0004 */
[----:B------:R-:W-:Y:S06]  /*1140*/  BRA `(.L_x_17) ;  /* 0x0000000000087947 */ /* 0x000fec0003800000 */
.L_x_18:
[----:B------:R-:W-:Y:S01]  /*1150*/  LOP3.LUT R17, R9, 0x80000, RZ, 0xfc, !PT ;  /* 0x0008000009117812 */ /* 0x000fe200078efcff */
[----:B------:R-:W-:-:S07]  /*1160*/  IMAD.MOV.U32 R16, RZ, RZ, R8 ;  /* 0x000000ffff107224 */ /* 0x000fce00078e0008 */
.L_x_17:
[----:B------:R-:W-:Y:S05]  /*1170*/  BSYNC.RECONVERGENT B1 ;  /* 0x0000000000017941 */ /* 0x000fea0003800200 */
.L_x_15:
[----:B------:R-:W-:Y:S02]  /*1180*/  IMAD.MOV.U32 R13, RZ, RZ, 0x0 ;  /* 0x00000000ff0d7424 */ /* 0x000fe400078e00ff */
[----:B------:R-:W-:Y:S02]  /*1190*/  IMAD.MOV.U32 R8, RZ, RZ, R16 ;  /* 0x000000ffff087224 */ /* 0x000fe400078e0010 */
[----:B------:R-:W-:Y:S01]  /*11a0*/  IMAD.MOV.U32 R9, RZ, RZ, R17 ;  /* 0x000000ffff097224 */ /* 0x000fe200078e0011 */
[----:B------:R-:W-:Y:S06]  /*11b0*/  RET.REL.NODEC R12 `(_Z15computeGradientPKdPdi12FunctionType) ;  /* 0xffffffec0c907950 */ /* 0x000fec0003c3ffff */
        .type           $_Z15computeGradientPKdPdi12FunctionType$__internal_trig_reduction_slowpathd,@function
        .size           $_Z15computeGradientPKdPdi12FunctionType$__internal_trig_reduction_slowpathd,(.L_x_28 - $_Z15computeGradientPKdPdi12FunctionType$__internal_trig_reduction_slowpathd)
$_Z15computeGradientPKdPdi12FunctionType$__internal_trig_reduction_slowpathd:
[--C-:B------:R-:W-:Y:S01]  /*11c0*/  SHF.R.U32.HI R10, RZ, 0x14, R9.reuse ;  /* 0x00000014ff0a7819 */ /* 0x100fe20000011609 */
[----:B------:R-:W-:Y:S02]  /*11d0*/  IMAD.MOV.U32 R17, RZ, RZ, R9 ;  /* 0x000000ffff117224 */ /* 0x000fe400078e0009 */
[----:B------:R-:W-:Y:S01]  /*11e0*/  IMAD.MOV.U32 R11, RZ, RZ, RZ ;  /* 0x000000ffff0b7224 */ /* 0x000fe200078e00ff */
[----:B------:R-:W-:-:S04]  /*11f0*/  LOP3.LUT R12, R10, 0x7ff, RZ, 0xc0, !PT ;  /* 0x000007ff0a0c7812 */ /* 0x000fc800078ec0ff */
[----:B------:R-:W-:-:S13]  /*1200*/  ISETP.NE.AND P0, PT, R12, 0x7ff, PT ;  /* 0x000007ff0c00780c */ /* 0x000fda0003f05270 */
[----:B------:R-:W-:Y:S05]  /*1210*/  @!P0 BRA `(.L_x_19) ;  /* 0x00000008006c8947 */ /* 0x000fea0003800000 */
[----:B------:R-:W-:Y:S01]  /*1220*/  VIADD R11, R12, 0xfffffc00 ;  /* 0xfffffc000c0b7836 */ /* 0x000fe20000000000 */
[----:B------:R-:W-:Y:S01]  /*1230*/  BSSY.RECONVERGENT B2, `(.L_x_20) ;  /* 0x0000035000027945 */ /* 0x000fe20003800200 */
[----:B------:R-:W-:-:S03]  /*1240*/  CS2R R14, SRZ ;  /* 0x00000000000e7805 */ /* 0x000fc6000001ff00 */
[----:B------:R-:W-:Y:S02]  /*1250*/  SHF.R.U32.HI R18, RZ, 0x6, R11 ;  /* 0x00000006ff127819 */ /* 0x000fe4000001160b */
[----:B------:R-:W-:Y:S02]  /*1260*/  ISETP.GE.U32.AND P0, PT, R11, 0x80, PT ;  /* 0x000000800b00780c */ /* 0x000fe40003f06070 */
[C---:B------:R-:W-:Y:S02]  /*1270*/  IADD3 R11, PT, PT, -R18.reuse, 0x13, RZ ;  /* 0x00000013120b7810 */ /* 0x040fe40007ffe1ff */
[----:B------:R-:W-:Y:S02]  /*1280*/  IADD3 R25, PT, PT, -R18, 0xf, RZ ;  /* 0x0000000f12197810 */ /* 0x000fe40007ffe1ff */
[----:B------:R-:W-:Y:S01]  /*1290*/  SEL R19, R11, 0x12, P0 ;  /* 0x000000120b137807 */ /* 0x000fe20000000000 */
[----:B------:R-:W-:-:S03]  /*12a0*/  VIADD R11, R1, 0x18 ;  /* 0x00000018010b7836 */ /* 0x000fc60000000000 */
[----:B------:R-:W-:-:S13]  /*12b0*/  ISETP.GE.AND P0, PT, R25, R19, PT ;  /* 0x000000131900720c */ /* 0x000fda0003f06270 */
[----:B------:R-:W-:Y:S05]  /*12c0*/  @P0 BRA `(.L_x_21) ;  /* 0x0000000000ac0947 */ /* 0x000fea0003800000 */
[----:B------:R-:W0:Y:S01]  /*12d0*/  LDC.64 R12, c[0x0][0x358] ;  /* 0x0000d600ff0c7b82 */ /* 0x000e220000000a00 */
[----:B------:R-:W-:Y:S01]  /*12e0*/  IADD3 R18, PT, PT, RZ, -R18, -R19 ;  /* 0x80000012ff127210 */ /* 0x000fe20007ffe813 */
[----:B------:R-:W-:Y:S01]  /*12f0*/  BSSY.RECONVERGENT B3, `(.L_x_22) ;  /* 0x0000022000037945 */ /* 0x000fe20003800200 */
[C---:B------:R-:W-:Y:S01]  /*1300*/  SHF.L.U64.HI R19, R16.reuse, 0xb, R17 ;  /* 0x0000000b10137819 */ /* 0x040fe20000010211 */
[----:B------:R-:W-:Y:S01]  /*1310*/  IMAD.SHL.U32 R23, R16, 0x800, RZ ;  /* 0x0000080010177824 */ /* 0x000fe200078e00ff */
[----:B------:R-:W-:Y:S01]  /*1320*/  CS2R R14, SRZ ;  /* 0x00000000000e7805 */ /* 0x000fe2000001ff00 */
[----:B------:R-:W-:Y:S01]  /*1330*/  IMAD.MOV.U32 R22, RZ, RZ, RZ ;  /* 0x000000ffff167224 */ /* 0x000fe200078e00ff */
[----:B------:R-:W-:-:S07]  /*1340*/  LOP3.LUT R19, R19, 0x80000000, RZ, 0xfc, !PT ;  /* 0x8000000013137812 */ /* 0x000fce00078efcff */
.L_x_23:
[----:B------:R-:W1:Y:S01]  /*1350*/  LDC.64 R16, c[0x4][0x10] ;  /* 0x01000400ff107b82 */ /* 0x000e620000000a00 */
[----:B0-----:R-:W-:Y:S02]  /*1360*/  R2UR UR6, R12 ;  /* 0x000000000c0672ca */ /* 0x001fe400000e0000 */
[----:B------:R-:W-:Y:S01]  /*1370*/  R2UR UR7, R13 ;  /* 0x000000000d0772ca */ /* 0x000fe200000e0000 */
[----:B-1----:R-:W-:-:S12]  /*1380*/  IMAD.WIDE R16, R25, 0x8, R16 ;  /* 0x0000000819107825 */ /* 0x002fd800078e0210 */
[----:B------:R-:W2:Y:S01]  /*1390*/  LDG.E.64.CONSTANT R16, desc[UR6][R16.64] ;  /* 0x0000000610107981 */ /* 0x000ea2000c1e9b00 */
[----:B------:R-:W-:Y:S02]  /*13a0*/  VIADD R18, R18, 0x1 ;  /* 0x0000000112127836 */ /* 0x000fe40000000000 */
[----:B------:R-:W-:Y:S02]  /*13b0*/  VIADD R25, R25, 0x1 ;  /* 0x0000000119197836 */ /* 0x000fe40000000000 */
[----:B--2---:R-:W-:-:S04]  /*13c0*/  IMAD.WIDE.U32 R14, P2, R16, R23, R14 ;  /* 0x00000017100e7225 */ /* 0x004fc8000784000e */
[----:B------:R-:W-:Y:S02]  /*13d0*/  IMAD R27, R16, R19, RZ ;  /* 0x00000013101b7224 */ /* 0x000fe400078e02ff */
[CC--:B------:R-:W-:Y:S02]  /*13e0*/  IMAD R24, R17.reuse, R23.reuse, RZ ;  /* 0x0000001711187224 */ /* 0x0c0fe400078e02ff */
[----:B------:R-:W-:Y:S01]  /*13f0*/  IMAD.HI.U32 R29, R17, R23, RZ ;  /* 0x00000017111d7227 */ /* 0x000fe200078e00ff */
[----:B------:R-:W-:-:S03]  /*1400*/  IADD3 R15, P0, PT, R27, R15, RZ ;  /* 0x0000000f1b0f7210 */ /* 0x000fc60007f1e0ff */
[----:B------:R-:W-:Y:S01]  /*1410*/  IMAD R27, R22, 0x8, R11 ;  /* 0x00000008161b7824 */ /* 0x000fe200078e020b */
[----:B------:R-:W-:Y:S01]  /*1420*/  IADD3 R15, P1, PT, R24, R15, RZ ;  /* 0x0000000f180f7210 */ /* 0x000fe20007f3e0ff */
[----:B------:R-:W-:-:S04]  /*1430*/  IMAD.HI.U32 R24, R16, R19, RZ ;  /* 0x0000001310187227 */ /* 0x000fc800078e00ff */
[----:B------:R-:W-:Y:S01]  /*1440*/  IMAD.X R24, RZ, RZ, R24, P2 ;  /* 0x000000ffff187224 */ /* 0x000fe200010e0618 */
[----:B------:R0:W-:Y:S01]  /*1450*/  STL.64 [R27], R14 ;  /* 0x0000000e1b007387 */ /* 0x0001e20000100a00 */
[----:B------:R-:W-:-:S03]  /*1460*/  IMAD.HI.U32 R16, R17, R19, RZ ;  /* 0x0000001311107227 */ /* 0x000fc600078e00ff */
[----:B------:R-:W-:Y:S01]  /*1470*/  IADD3.X R24, P0, PT, R29, R24, RZ, P0, !PT ;  /* 0x000000181d187210 */ /* 0x000fe2000071e4ff */
[----:B------:R-:W-:Y:S02]  /*1480*/  IMAD R17, R17, R19, RZ ;  /* 0x0000001311117224 */ /* 0x000fe400078e02ff */
[----:B------:R-:W-:Y:S02]  /*1490*/  VIADD R22, R22, 0x1 ;  /* 0x0000000116167836 */ /* 0x000fe40000000000 */
[----:B------:R-:W-:Y:S01]  /*14a0*/  IMAD.X R16, RZ, RZ, R16, P0 ;  /* 0x000000ffff107224 */ /* 0x000fe200000e0610 */
[----:B------:R-:W-:Y:S02]  /*14b0*/  ISETP.NE.AND P0, PT, R18, -0xf, PT ;  /* 0xfffffff11200780c */ /* 0x000fe40003f05270 */
[----:B------:R-:W-:-:S05]  /*14c0*/  IADD3.X R24, P1, PT, R17, R24, RZ, P1, !PT ;  /* 0x0000001811187210 */ /* 0x000fca0000f3e4ff */
[----:B------:R-:W-:Y:S02]  /*14d0*/  IMAD.X R17, RZ, RZ, R16, P1 ;  /* 0x000000ffff117224 */ /* 0x000fe400008e0610 */
[----:B0-----:R-:W-:Y:S02]  /*14e0*/  IMAD.MOV.U32 R14, RZ, RZ, R24 ;  /* 0x000000ffff0e7224 */ /* 0x001fe400078e0018 */
[----:B------:R-:W-:Y:S02]  /*14f0*/  IMAD.MOV.U32 R15, RZ, RZ, R17 ;  /* 0x000000ffff0f7224 */ /* 0x000fe400078e0011 */
[----:B------:R-:W-:Y:S05]  /*1500*/  @P0 BRA `(.L_x_23) ;  /* 0xfffffffc00900947 */ /* 0x000fea000383ffff */
[----:B------:R-:W-:Y:S05]  /*1510*/  BSYNC.RECONVERGENT B3 ;  /* 0x0000000000037941 */ /* 0x000fea0003800200 */
.L_x_22:
[----:B------:R-:W-:-:S05]  /*1520*/  LOP3.LUT R12, R10, 0x7ff, RZ, 0xc0, !PT ;  /* 0x000007ff0a0c7812 */ /* 0x000fca00078ec0ff */
[----:B------:R-:W-:-:S05]  /*1530*/  VIADD R12, R12, 0xfffffc00 ;  /* 0xfffffc000c0c7836 */ /* 0x000fca0000000000 */
[----:B------:R-:W-:Y:S02]  /*1540*/  SHF.R.U32.HI R13, RZ, 0x6, R12 ;  /* 0x00000006ff0d7819 */ /* 0x000fe4000001160c */
[----:B------:R-:W-:Y:S02]  /*1550*/  ISETP.GE.U32.AND P0, PT, R12, 0x80, PT ;  /* 0x000000800c00780c */ /* 0x000fe40003f06070 */
[----:B------:R-:W-:-:S04]  /*1560*/  IADD3 R13, PT, PT, -R13, 0x13, RZ ;  /* 0x000000130d0d7810 */ /* 0x000fc80007ffe1ff */
[----:B------:R-:W-:-:S07]  /*1570*/  SEL R25, R13, 0x12, P0 ;  /* 0x000000120d197807 */ /* 0x000fce0000000000 */
.L_x_21:
[----:B------:R-:W-:Y:S05]  /*1580*/  BSYNC.RECONVERGENT B2 ;  /* 0x0000000000027941 */ /* 0x000fea0003800200 */
.L_x_20:
[C---:B------:R-:W-:Y:S02]  /*1590*/  LOP3.LUT R12, R10.reuse, 0x7ff, RZ, 0xc0, !PT ;  /* 0x000007ff0a0c7812 */ /* 0x040fe400078ec0ff */
[----:B------:R-:W-:-:S03]  /*15a0*/  LOP3.LUT P0, R23, R10, 0x3f, RZ, 0xc0, !PT ;  /* 0x0000003f0a177812 */ /* 0x000fc6000780c0ff */
[----:B------:R-:W-:-:S05]  /*15b0*/  VIADD R12, R12, 0xfffffc00 ;  /* 0xfffffc000c0c7836 */ /* 0x000fca0000000000 */
[----:B------:R-:W-:-:S05]  /*15c0*/  SHF.R.U32.HI R12, RZ, 0x6, R12 ;  /* 0x00000006ff0c7819 */ /* 0x000fca000001160c */
[----:B------:R-:W-:-:S04]  /*15d0*/  IMAD.IADD R10, R12, 0x1, R25 ;  /* 0x000000010c0a7824 */ /* 0x000fc800078e0219 */
[----:B------:R-:W-:-:S05]  /*15e0*/  IMAD.U32 R27, R10, 0x8, R11 ;  /* 0x000000080a1b7824 */ /* 0x000fca00078e000b */
[----:B------:R0:W-:Y:S04]  /*15f0*/  STL.64 [R27+-0x78], R14 ;  /* 0xffff880e1b007387 */ /* 0x0001e80000100a00 */
[----:B------:R-:W2:Y:S04]  /*1600*/  @P0 LDL.64 R16, [R1+0x20] ;  /* 0x0000200001100983 */ /* 0x000ea80000100a00 */
[----:B------:R-:W3:Y:S04]  /*1610*/  LDL.64 R12, [R1+0x28] ;  /* 0x00002800010c7983 */ /* 0x000ee80000100a00 */
[----:B------:R-:W4:Y:S01]  /*1620*/  LDL.64 R10, [R1+0x30] ;  /* 0x00003000010a7983 */ /* 0x000f220000100a00 */
[----:B------:R-:W-:Y:S01]  /*1630*/  BSSY.RECONVERGENT B2, `(.L_x_24) ;  /* 0x0000035000027945 */ /* 0x000fe20003800200 */
[----:B--2---:R-:W-:-:S02]  /*1640*/  @P0 SHF.R.U64 R18, R16, 0x1, R17 ;  /* 0x0000000110120819 */ /* 0x004fc40000001211 */
[----:B------:R-:W-:Y:S02]  /*1650*/  @P0 SHF.R.U32.HI R22, RZ, 0x1, R17 ;  /* 0x00000001ff160819 */ /* 0x000fe40000011611 */
[----:B------:R-:W-:Y:S02]  /*1660*/  @P0 LOP3.LUT R17, R23, 0x3f, RZ, 0x3c, !PT ;  /* 0x0000003f17110812 */ /* 0x000fe400078e3cff */
[----:B---3--:R-:W-:Y:S02]  /*1670*/  @P0 SHF.L.U32 R19, R12, R23, RZ ;  /* 0x000000170c130219 */ /* 0x008fe400000006ff */
[----:B0-----:R-:W-:Y:S02]  /*1680*/  @P0 SHF.R.U64 R14, R18, R17, R22 ;  /* 0x00000011120e0219 */ /* 0x001fe40000001216 */
[--C-:B------:R-:W-:Y:S02]  /*1690*/  @P0 SHF.R.U32.HI R16, RZ, 0x1, R13.reuse ;  /* 0x00000001ff100819 */ /* 0x100fe4000001160d */
[----:B------:R-:W-:-:S02]  /*16a0*/  @P0 SHF.R.U64 R25, R12, 0x1, R13 ;  /* 0x000000010c190819 */ /* 0x000fc4000000120d */
[----:B------:R-:W-:Y:S02]  /*16b0*/  @P0 SHF.L.U64.HI R24, R12, R23, R13 ;  /* 0x000000170c180219 */ /* 0x000fe4000001020d */
[----:B------:R-:W-:Y:S02]  /*16c0*/  @P0 SHF.R.U32.HI R15, RZ, R17, R22 ;  /* 0x00000011ff0f0219 */ /* 0x000fe40000011616 */
[----:B------:R-:W-:Y:S02]  /*16d0*/  @P0 LOP3.LUT R12, R19, R14, RZ, 0xfc, !PT ;  /* 0x0000000e130c0212 */ /* 0x000fe400078efcff */
[----:B----4-:R-:W-:Y:S02]  /*16e0*/  @P0 SHF.L.U32 R18, R10, R23, RZ ;  /* 0x000000170a120219 */ /* 0x010fe400000006ff */
[----:B------:R-:W-:Y:S01]  /*16f0*/  @P0 SHF.R.U64 R25, R25, R17, R16 ;  /* 0x0000001119190219 */ /* 0x000fe20000001210 */
[----:B------:R-:W-:Y:S01]  /*1700*/  IMAD.SHL.U32 R14, R12, 0x4, RZ ;  /* 0x000000040c0e7824 */ /* 0x000fe200078e00ff */
[----:B------:R-:W-:-:S02]  /*1710*/  @P0 LOP3.LUT R13, R24, R15, RZ, 0xfc, !PT ;  /* 0x0000000f180d0212 */ /* 0x000fc400078efcff */
[----:B------:R-:W-:Y:S02]  /*1720*/  @P0 SHF.L.U64.HI R23, R10, R23, R11 ;  /* 0x000000170a170219 */ /* 0x000fe4000001020b */
[----:B------:R-:W-:Y:S02]  /*1730*/  @P0 SHF.R.U32.HI R16, RZ, R17, R16 ;  /* 0x00000011ff100219 */ /* 0x000fe40000011610 */
[----:B------:R-:W-:Y:S02]  /*1740*/  @P0 LOP3.LUT R10, R18, R25, RZ, 0xfc, !PT ;  /* 0x00000019120a0212 */ /* 0x000fe400078efcff */
[----:B------:R-:W-:Y:S02]  /*1750*/  SHF.L.U64.HI R12, R12, 0x2, R13 ;  /* 0x000000020c0c7819 */ /* 0x000fe4000001020d */
[----:B------:R-:W-:Y:S02]  /*1760*/  @P0 LOP3.LUT R11, R23, R16, RZ, 0xfc, !PT ;  /* 0x00000010170b0212 */ /* 0x000fe400078efcff */
[----:B------:R-:W-:-:S02]  /*1770*/  SHF.L.W.U32.HI R13, R13, 0x2, R10 ;  /* 0x000000020d0d7819 */ /* 0x000fc40000010e0a */
[----:B------:R-:W-:Y:S02]  /*1780*/  IADD3 RZ, P0, PT, RZ, -R14, RZ ;  /* 0x8000000effff7210 */ /* 0x000fe40007f1e0ff */
[----:B------:R-:W-:Y:S02]  /*1790*/  LOP3.LUT R15, RZ, R12, RZ, 0x33, !PT ;  /* 0x0000000cff0f7212 */ /* 0x000fe400078e33ff */
[----:B------:R-:W-:Y:S02]  /*17a0*/  SHF.L.W.U32.HI R10, R10, 0x2, R11 ;  /* 0x000000020a0a7819 */ /* 0x000fe40000010e0b */
[----:B------:R-:W-:Y:S02]  /*17b0*/  LOP3.LUT R16, RZ, R13, RZ, 0x33, !PT ;  /* 0x0000000dff107212 */ /* 0x000fe400078e33ff */
[----:B------:R-:W-:Y:S02]  /*17c0*/  IADD3.X R15, P0, PT, RZ, R15, RZ, P0, !PT ;  /* 0x0000000fff0f7210 */ /* 0x000fe4000071e4ff */
[----:B------:R-:W-:-:S02]  /*17d0*/  LOP3.LUT R17, RZ, R10, RZ, 0x33, !PT ;  /* 0x0000000aff117212 */ /* 0x000fc400078e33ff */
[----:B------:R-:W-:Y:S02]  /*17e0*/  IADD3.X R16, P1, PT, RZ, R16, RZ, P0, !PT ;  /* 0x00000010ff107210 */ /* 0x000fe4000073e4ff */
[----:B------:R-:W-:-:S03]  /*17f0*/  ISETP.GT.U32.AND P2, PT, R13, -0x1, PT ;  /* 0xffffffff0d00780c */ /* 0x000fc60003f44070 */
[----:B------:R-:W-:Y:S01]  /*1800*/  IMAD.X R17, RZ, RZ, R17, P1 ;  /* 0x000000ffff117224 */ /* 0x000fe200008e0611 */
[----:B------:R-:W-:-:S04]  /*1810*/  ISETP.GT.AND.EX P0, PT, R10, -0x1, PT, P2 ;  /* 0xffffffff0a00780c */ /* 0x000fc80003f04320 */
[----:B------:R-:W-:Y:S02]  /*1820*/  SEL R17, R10, R17, P0 ;  /* 0x000000110a117207 */ /* 0x000fe40000000000 */
[----:B------:R-:W-:Y:S02]  /*1830*/  SEL R18, R13, R16, P0 ;  /* 0x000000100d127207 */ /* 0x000fe40000000000 */
[----:B------:R-:W-:-:S04]  /*1840*/  ISETP.NE.U32.AND P1, PT, R17, RZ, PT ;  /* 0x000000ff1100720c */ /* 0x000fc80003f25070 */
[----:B------:R-:W-:Y:S01]  /*1850*/  SEL R13, R18, R17, !P1 ;  /* 0x00000011120d7207 */ /* 0x000fe20004800000 */
[----:B------:R-:W-:-:S05]  /*1860*/  @!P0 IMAD.MOV R14, RZ, RZ, -R14 ;  /* 0x000000ffff0e8224 */ /* 0x000fca00078e0a0e */
[----:B------:R-:W0:Y:S02]  /*1870*/  FLO.U32 R13, R13 ;  /* 0x0000000d000d7300 */ /* 0x000e2400000e0000 */
[C---:B0-----:R-:W-:Y:S02]  /*1880*/  IADD3 R19, PT, PT, -R13.reuse, 0x1f, RZ ;  /* 0x0000001f0d137810 */ /* 0x041fe40007ffe1ff */
[----:B------:R-:W-:-:S03]  /*1890*/  IADD3 R16, PT, PT, -R13, 0x3f, RZ ;  /* 0x0000003f0d107810 */ /* 0x000fc60007ffe1ff */
[----:B------:R-:W-:Y:S01]  /*18a0*/  @P1 IMAD.MOV R16, RZ, RZ, R19 ;  /* 0x000000ffff101224 */ /* 0x000fe200078e0213 */
[----:B------:R-:W-:-:S04]  /*18b0*/  SEL R19, R12, R15, P0 ;  /* 0x0000000f0c137207 */ /* 0x000fc80000000000 */
[----:B------:R-:W-:-:S13]  /*18c0*/  ISETP.NE.AND P1, PT, R16, RZ, PT ;  /* 0x000000ff1000720c */ /* 0x000fda0003f25270 */
[----:B------:R-:W-:Y:S05]  /*18d0*/  @!P1 BRA `(.L_x_25) ;  /* 0x0000000000289947 */ /* 0x000fea0003800000 */
[----:B------:R-:W-:Y:S02]  /*18e0*/  LOP3.LUT R13, R16, 0x3f, RZ, 0xc0, !PT ;  /* 0x0000003f100d7812 */ /* 0x000fe400078ec0ff */
[--C-:B------:R-:W-:Y:S02]  /*18f0*/  SHF.R.U64 R15, R14, 0x1, R19.reuse ;  /* 0x000000010e0f7819 */ /* 0x100fe40000001213 */
[----:B------:R-:W-:Y:S02]  /*1900*/  SHF.R.U32.HI R19, RZ, 0x1, R19 ;  /* 0x00000001ff137819 */ /* 0x000fe40000011613 */
[----:B------:R-:W-:Y:S02]  /*1910*/  LOP3.LUT R12, R16, 0x3f, RZ, 0xc, !PT ;  /* 0x0000003f100c7812 */ /* 0x000fe400078e0cff */
[CC--:B------:R-:W-:Y:S02]  /*1920*/  SHF.L.U64.HI R17, R18.reuse, R13.reuse, R17 ;  /* 0x0000000d12117219 */ /* 0x0c0fe40000010211 */
[----:B------:R-:W-:-:S02]  /*1930*/  SHF.L.U32 R13, R18, R13, RZ ;  /* 0x0000000d120d7219 */ /* 0x000fc400000006ff */
[-CC-:B------:R-:W-:Y:S02]  /*1940*/  SHF.R.U64 R18, R15, R12.reuse, R19.reuse ;  /* 0x0000000c0f127219 */ /* 0x180fe40000001213 */
[----:B------:R-:W-:Y:S02]  /*1950*/  SHF.R.U32.HI R12, RZ, R12, R19 ;  /* 0x0000000cff0c7219 */ /* 0x000fe40000011613 */
[----:B------:R-:W-:Y:S02]  /*1960*/  LOP3.LUT R18, R13, R18, RZ, 0xfc, !PT ;  /* 0x000000120d127212 */ /* 0x000fe400078efcff */
[----:B------:R-:W-:-:S07]  /*1970*/  LOP3.LUT R17, R17, R12, RZ, 0xfc, !PT ;  /* 0x0000000c11117212 */ /* 0x000fce00078efcff */
.L_x_25:
[----:B------:R-:W-:Y:S05]  /*1980*/  BSYNC.RECONVERGENT B2 ;  /* 0x0000000000027941 */ /* 0x000fea0003800200 */
.L_x_24:
[----:B------:R-:W-:Y:S01]  /*1990*/  IMAD.WIDE.U32 R14, R18, 0x2168c235, RZ ;  /* 0x2168c235120e7825 */ /* 0x000fe200078e00ff */
[----:B------:R-:W-:-:S03]  /*19a0*/  SHF.R.U32.HI R11, RZ, 0x1e, R11 ;  /* 0x0000001eff0b7819 */ /* 0x000fc6000001160b */
[----:B------:R-:W-:Y:S01]  /*19b0*/  IMAD.MOV.U32 R12, RZ, RZ, R15 ;  /* 0x000000ffff0c7224 */ /* 0x000fe200078e000f */
[----:B------:R-:W-:Y:S01]  /*19c0*/  IADD3 RZ, P1, PT, R14, R14, RZ ;  /* 0x0000000e0eff7210 */ /* 0x000fe20007f3e0ff */
[----:B------:R-:W-:Y:S01]  /*19d0*/  IMAD.MOV.U32 R13, RZ, RZ, RZ ;  /* 0x000000ffff0d7224 */ /* 0x000fe200078e00ff */
[----:B------:R-:W-:Y:S01]  /*19e0*/  LEA.HI R11, R10, R11, RZ, 0x1 ;  /* 0x0000000b0a0b7211 */ /* 0x000fe200078f08ff */
[----:B------:R-:W-:-:S04]  /*19f0*/  IMAD.HI.U32 R15, R17, -0x36f0255e, RZ ;  /* 0xc90fdaa2110f7827 */ /* 0x000fc800078e00ff */
[----:B------:R-:W-:-:S04]  /*1a00*/  IMAD.WIDE.U32 R12, R18, -0x36f0255e, R12 ;  /* 0xc90fdaa2120c7825 */ /* 0x000fc800078e000c */
[----:B------:R-:W-:-:S04]  /*1a10*/  IMAD.WIDE.U32 R12, P2, R17, 0x2168c235, R12 ;  /* 0x2168c235110c7825 */ /* 0x000fc8000784000c */
[----:B------:R-:W-:Y:S01]  /*1a20*/  IMAD R17, R17, -0x36f0255e, RZ ;  /* 0xc90fdaa211117824 */ /* 0x000fe200078e02ff */
[----:B------:R-:W-:Y:S01]  /*1a30*/  IADD3.X RZ, P1, PT, R12, R12, RZ, P1, !PT ;  /* 0x0000000c0cff7210 */ /* 0x000fe20000f3e4ff */
[----:B------:R-:W-:-:S03]  /*1a40*/  IMAD.X R14, RZ, RZ, R15, P2 ;  /* 0x000000ffff0e7224 */ /* 0x000fc600010e060f */
[----:B------:R-:W-:-:S04]  /*1a50*/  IADD3 R13, P2, PT, R17, R13, RZ ;  /* 0x0000000d110d7210 */ /* 0x000fc80007f5e0ff */
[C---:B------:R-:W-:Y:S01]  /*1a60*/  ISETP.GT.U32.AND P3, PT, R13.reuse, RZ, PT ;  /* 0x000000ff0d00720c */ /* 0x040fe20003f64070 */
[----:B------:R-:W-:Y:S01]  /*1a70*/  IMAD.X R14, RZ, RZ, R14, P2 ;  /* 0x000000ffff0e7224 */ /* 0x000fe200010e060e */
[----:B------:R-:W-:-:S04]  /*1a80*/  IADD3.X R12, P2, PT, R13, R13, RZ, P1, !PT ;  /* 0x0000000d0d0c7210 */ /* 0x000fc80000f5e4ff */
[C---:B------:R-:W-:Y:S01]  /*1a90*/  ISETP.GT.AND.EX P1, PT, R14.reuse, RZ, PT, P3 ;  /* 0x000000ff0e00720c */ /* 0x040fe20003f24330 */
[----:B------:R-:W-:-:S03]  /*1aa0*/  IMAD.X R15, R14, 0x1, R14, P2 ;  /* 0x000000010e0f7824 */ /* 0x000fc600010e060e */
[----:B------:R-:W-:Y:S02]  /*1ab0*/  SEL R12, R12, R13, P1 ;  /* 0x0000000d0c0c7207 */ /* 0x000fe40000800000 */
[----:B------:R-:W-:Y:S02]  /*1ac0*/  SEL R13, R15, R14, P1 ;  /* 0x0000000e0f0d7207 */ /* 0x000fe40000800000 */
[----:B------:R-:W-:Y:S02]  /*1ad0*/  IADD3 R12, P2, PT, R12, 0x1, RZ ;  /* 0x000000010c0c7810 */ /* 0x000fe40007f5e0ff */
[----:B------:R-:W-:Y:S02]  /*1ae0*/  SEL R15, RZ, 0xffffffff, !P1 ;  /* 0xffffffffff0f7807 */ /* 0x000fe40004800000 */
[----:B------:R-:W-:Y:S01]  /*1af0*/  LOP3.LUT P1, R9, R9, 0x80000000, RZ, 0xc0, !PT ;  /* 0x8000000009097812 */ /* 0x000fe2000782c0ff */
[----:B------:R-:W-:Y:S02]  /*1b00*/  IMAD.X R13, RZ, RZ, R13, P2 ;  /* 0x000000ffff0d7224 */ /* 0x000fe400010e060d */
[----:B------:R-:W-:Y:S01]  /*1b10*/  IMAD.IADD R14, R15, 0x1, -R16 ;  /* 0x000000010f0e7824 */ /* 0x000fe200078e0a10 */
[----:B------:R-:W-:-:S02]  /*1b20*/  @!P0 LOP3.LUT R9, R9, 0x80000000, RZ, 0x3c, !PT ;  /* 0x8000000009098812 */ /* 0x000fc400078e3cff */
[----:B------:R-:W-:-:S04]  /*1b30*/  SHF.R.U64 R12, R12, 0xa, R13 ;  /* 0x0000000a0c0c7819 */ /* 0x000fc8000000120d */
[----:B------:R-:W-:-:S03]  /*1b40*/  IADD3 R12, P2, PT, R12, 0x1, RZ ;  /* 0x000000010c0c7810 */ /* 0x000fc60007f5e0ff */
[----:B------:R-:W-:Y:S01]  /*1b50*/  @P1 IMAD.MOV R11, RZ, RZ, -R11 ;  /* 0x000000ffff0b1224 */ /* 0x000fe200078e0a0b */
[----:B------:R-:W-:-:S04]  /*1b60*/  LEA.HI.X R13, R13, RZ, RZ, 0x16, P2 ;  /* 0x000000ff0d0d7211 */ /* 0x000fc800010fb4ff */
[--C-:B------:R-:W-:Y:S01]  /*1b70*/  SHF.R.U64 R16, R12, 0x1, R13.reuse ;  /* 0x000000010c107819 */ /* 0x100fe2000000120d */
[----:B------:R-:W-:Y:S01]  /*1b80*/  IMAD.SHL.U32 R12, R14, 0x100000, RZ ;  /* 0x001000000e0c7824 */ /* 0x000fe200078e00ff */
[----:B------:R-:W-:Y:S02]  /*1b90*/  SHF.R.U32.HI R13, RZ, 0x1, R13 ;  /* 0x00000001ff0d7819 */ /* 0x000fe4000001160d */
[----:B------:R-:W-:-:S04]  /*1ba0*/  IADD3 R16, P2, P3, RZ, RZ, R16 ;  /* 0x000000ffff107210 */ /* 0x000fc80007b5e010 */
[----:B------:R-:W-:-:S04]  /*1bb0*/  IADD3.X R10, PT, PT, R12, 0x3fe00000, R13, P2, P3 ;  /* 0x3fe000000c0a7810 */ /* 0x000fc800017e640d */
[----:B------:R-:W-:-:S07]  /*1bc0*/  LOP3.LUT R17, R10, R9, RZ, 0xfc, !PT ;  /* 0x000000090a117212 */ /* 0x000fce00078efcff */
.L_x_19:
[----:B------:R-:W-:Y:S02]  /*1bd0*/  IMAD.MOV.U32 R9, RZ, RZ, 0x0 ;  /* 0x00000000ff097424 */ /* 0x000fe400078e00ff */
[----:B------:R-:W-:Y:S02]  /*1be0*/  IMAD.MOV.U32 R10, RZ, RZ, R11 ;  /* 0x000000ffff0a7224 */ /* 0x000fe400078e000b */
[----:B------:R-:W-:Y:S05]  /*1bf0*/  RET.REL.NODEC R8 `(_Z15computeGradientPKdPdi12FunctionType) ;  /* 0xffffffe408007950 */ /* 0x000fea0003c3ffff */
.L_x_26:
[----:B------:R-:W-:-:S00]  /*1c00*/  BRA `(.L_x_26) ;  /* 0xfffffffc00fc7947 */ /* 0x000fc0000383ffff */
[----:B------:R-:W-:-:S00]  /*1c10*/  NOP ;  /* 0x0000000000007918 */ /* 0x000fc00000000000 */
        /* <DEDUP_REMOVED lines=14> */
.L_x_28:


//--------------------- .nv.global.init           --------------------------
	.section	.nv.global.init,"aw",@progbits
	.align	16
.nv.global.init:
	.type		__cudart_sin_cos_coeffs,@object
	.size		__cudart_sin_cos_coeffs,(__cudart_i2opi_d - __cudart_sin_cos_coeffs)
__cudart_sin_cos_coeffs:
        /*0000*/ 	.byte	0x46, 0xd2, 0xb0, 0x2c, 0xf1, 0xe5, 0x5a, 0xbe, 0x92, 0xe3, 0xac, 0x69, 0xe3, 0x1d, 0xc7, 0x3e
        /*0010*/ 	.byte	0xa1, 0x62, 0xdb, 0x19, 0xa0, 0x01, 0x2a, 0xbf, 0x18, 0x08, 0x11, 0x11, 0x11, 0x11, 0x81, 0x3f
        /*0020*/ 	.byte	0x54, 0x55, 0x55, 0x55, 0x55, 0x55, 0xc5, 0xbf, 0x00, 0x00, 0x00, 0x00, 0x00, 0x00, 0x00, 0x00
        /*0030*/ 	.byte	0x00, 0x00, 0x00, 0x00, 0x00, 0x00, 0x00, 0x00, 0x64, 0x81, 0xfd, 0x20, 0x83, 0xff, 0xa8, 0xbd
        /*0040*/ 	.byte	0x28, 0x85, 0xef, 0xc1, 0xa7, 0xee, 0x21, 0x3e, 0xd9, 0xe6, 0x06, 0x8e, 0x4f, 0x7e, 0x92, 0xbe
        /*0050*/ 	.byte	0xe9, 0xbc, 0xdd, 0x19, 0xa0, 0x01, 0xfa, 0x3e, 0x47, 0x5d, 0xc1, 0x16, 0x6c, 0xc1, 0x56, 0xbf
        /*0060*/ 	.byte	0x51, 0x55, 0x55, 0x55, 0x55, 0x55, 0xa5, 0x3f, 0x00, 0x00, 0x00, 0x00, 0x00, 0x00, 0xe0, 0xbf
        /*0070*/ 	.byte	0x00, 0x00, 0x00, 0x00, 0x00, 0x00, 0xf0, 0x3f, 0x00, 0x00, 0x00, 0x00, 0x00, 0x00, 0x00, 0x00
	.type		__cudart_i2opi_d,@object
	.size		__cudart_i2opi_d,($str - __cudart_i2opi_d)
__cudart_i2opi_d:
        /* <DEDUP_REMOVED lines=9> */
	.type		$str,@object
	.size		$str,(.L_0 - $str)
$str:
        /*0110*/ 	.byte	0x54, 0x68, 0x72, 0x65, 0x61, 0x64, 0x20, 0x25, 0x64, 0x20, 0x7c, 0x20, 0x78, 0x3a, 0x20, 0x25
        /*0120*/ 	.byte	0x66, 0x20, 0x7c, 0x20, 0x67, 0x72, 0x61, 0x64, 0x3a, 0x20, 0x25, 0x66, 0x0a, 0x00
.L_0:


//--------------------- .nv.shared.reserved.0     --------------------------
	.section	.nv.shared.reserved.0,"aw",@nobits
	.weak		__nv_reservedSMEM_offset_0_alias
	.size		__nv_reservedSMEM_offset_0_alias, 0, 64
	.other		__nv_reservedSMEM_offset_0_alias,@"STO_CUDA_RESERVED_SHARED STV_DEFAULT"
__nv_reservedSMEM_offset_0_alias:
	.zero		0
	.zero		64


//--------------------- .nv.constant0._Z15computeGradientPKdPdi12FunctionType --------------------------
	.section	.nv.constant0._Z15computeGradientPKdPdi12FunctionType,"a",@progbits
	.sectionflags	@""
	.align	4
.nv.constant0._Z15computeGradientPKdPdi12FunctionType:
	.zero		920


//--------------------- SYMBOLS --------------------------

	.type		.nv.reservedSmem.offset0,@object
	.size		.nv.reservedSmem.offset0,0x4
	.type		vprintf,@function
